	.target	sm_100a

	.elftype	@"ET_EXEC"


//--------------------- .note.nv.tkinfo           --------------------------
	.section	.note.nv.tkinfo,"",@"SHT_NOTE"
	.sectionflags	@"SHF_NOTE_NV_TKINFO"
	.tkinfo
        /*0018*/ 	.word	0x00000081
        /*0030*/ 	.string	""
        /*0030*/ 	.string	"ptxas-blackwell"
        /*0030*/ 	.string	"Cuda compilation tools, release 12.9, V12.9.86"
        /*0030*/ 	.string	"Build cuda_12.9.r12.9/compiler.36037853_0"
        /*0030*/ 	.string	"-v  -suppress-debug-info  -lineinfo  -arch sm_100a "



//--------------------- .note.nv.cuver            --------------------------
	.section	.note.nv.cuver,"",@"SHT_NOTE"
	.sectionflags	@"SHF_NOTE_NV_CUVER"
        /*0018*/ 	.short	0x0001
        /*001a*/ 	.short	0x0064
        /*001c*/ 	.short	0x0001
        /*001e*/ 	.short	0x0000
        /*0020*/ 	.short	0x0001
        /*0022*/ 	.short	0x0000


//--------------------- .nv.info                  --------------------------
	.section	.nv.info,"",@"SHT_CUDA_INFO"
	.align	4


	//----- nvinfo : EIATTR_REGCOUNT
	.align		4
        /*0000*/ 	.byte	0x04, 0x2f
        /*0002*/ 	.short	(.L_4 - .L_3)
	.align		4
.L_3:
        /*0004*/ 	.word	index@(gluon_tcgen05)
        /*0008*/ 	.word	0x00000027


	//----- nvinfo : EIATTR_FRAME_SIZE
	.align		4
.L_4:
        /*000c*/ 	.byte	0x04, 0x11
        /*000e*/ 	.short	(.L_6 - .L_5)
	.align		4
.L_5:
        /*0010*/ 	.word	index@($__internal_2_$__cuda_sm10x_tcgen05_guardrail_trap_unallocated_columns_being_dealloced)
        /*0014*/ 	.word	0x00000000


	//----- nvinfo : EIATTR_FRAME_SIZE
	.align		4
.L_6:
        /*0018*/ 	.byte	0x04, 0x11
        /*001a*/ 	.short	(.L_8 - .L_7)
	.align		4
.L_7:
        /*001c*/ 	.word	index@($__internal_1_$__cuda_sm10x_tcgen05_guardrail_trap_phase_invalid_during_alloc)
        /*0020*/ 	.word	0x00000000


	//----- nvinfo : EIATTR_FRAME_SIZE
	.align		4
.L_8:
        /*0024*/ 	.byte	0x04, 0x11
        /*0026*/ 	.short	(.L_10 - .L_9)
	.align		4
.L_9:
        /*0028*/ 	.word	index@($__internal_0_$__cuda_sm10x_tcgen05_guardrail_trap_col_being_dealloced_not_returned_by_alloc)
        /*002c*/ 	.word	0x00000000


	//----- nvinfo : EIATTR_FRAME_SIZE
	.align		4
.L_10:
        /*0030*/ 	.byte	0x04, 0x11
        /*0032*/ 	.short	(.L_12 - .L_11)
	.align		4
.L_11:
        /*0034*/ 	.word	index@(gluon_tcgen05)
        /*0038*/ 	.word	0x00000000


	//----- nvinfo : EIATTR_MIN_STACK_SIZE
	.align		4
.L_12:
        /*003c*/ 	.byte	0x04, 0x12
        /*003e*/ 	.short	(.L_14 - .L_13)
	.align		4
.L_13:
        /*0040*/ 	.word	index@(gluon_tcgen05)
        /*0044*/ 	.word	0x00000000
.L_14:


//--------------------- .nv.info.gluon_tcgen05    --------------------------
	.section	.nv.info.gluon_tcgen05,"",@"SHT_CUDA_INFO"
	.sectionflags	@""
	.align	4


	//----- nvinfo : EIATTR_CUDA_API_VERSION
	.align		4
        /*0000*/ 	.byte	0x04, 0x37
        /*0002*/ 	.short	(.L_16 - .L_15)
.L_15:
        /*0004*/ 	.word	0x00000081


	//----- nvinfo : EIATTR_KPARAM_INFO
	.align		4
.L_16:
        /*0008*/ 	.byte	0x04, 0x17
        /*000a*/ 	.short	(.L_18 - .L_17)
.L_17:
        /*000c*/ 	.word	0x00000000
        /*0010*/ 	.short	0x000a
        /*0012*/ 	.short	0x0048
        /*0014*/ 	.byte	0x00, 0xf4, 0x21, 0x00


	//----- nvinfo : EIATTR_KPARAM_INFO
	.align		4
.L_18:
        /*0018*/ 	.byte	0x04, 0x17
        /*001a*/ 	.short	(.L_20 - .L_19)
.L_19:
        /*001c*/ 	.word	0x00000000
        /*0020*/ 	.short	0x0009
        /*0022*/ 	.short	0x0040
        /*0024*/ 	.byte	0x00, 0xf4, 0x21, 0x00


	//----- nvinfo : EIATTR_KPARAM_INFO
	.align		4
.L_20:
        /*0028*/ 	.byte	0x04, 0x17
        /*002a*/ 	.short	(.L_22 - .L_21)
.L_21:
        /*002c*/ 	.word	0x00000000
        /*0030*/ 	.short	0x0008
        /*0032*/ 	.short	0x0038
        /*0034*/ 	.byte	0x00, 0xf0, 0x21, 0x00


	//----- nvinfo : EIATTR_KPARAM_INFO
	.align		4
.L_22:
        /*0038*/ 	.byte	0x04, 0x17
        /*003a*/ 	.short	(.L_24 - .L_23)
.L_23:
        /*003c*/ 	.word	0x00000000
        /*0040*/ 	.short	0x0007
        /*0042*/ 	.short	0x0030
        /*0044*/ 	.byte	0x00, 0xf0, 0x21, 0x00


	//----- nvinfo : EIATTR_KPARAM_INFO
	.align		4
.L_24:
        /*0048*/ 	.byte	0x04, 0x17
        /*004a*/ 	.short	(.L_26 - .L_25)
.L_25:
        /*004c*/ 	.word	0x00000000
        /*0050*/ 	.short	0x0006
        /*0052*/ 	.short	0x0028
        /*0054*/ 	.byte	0x00, 0xf0, 0x21, 0x00


	//----- nvinfo : EIATTR_KPARAM_INFO
	.align		4
.L_26:
        /*0058*/ 	.byte	0x04, 0x17
        /*005a*/ 	.short	(.L_28 - .L_27)
.L_27:
        /*005c*/ 	.word	0x00000000
        /*0060*/ 	.short	0x0005
        /*0062*/ 	.short	0x0020
        /*0064*/ 	.byte	0x00, 0xf0, 0x11, 0x00


	//----- nvinfo : EIATTR_KPARAM_INFO
	.align		4
.L_28:
        /*0068*/ 	.byte	0x04, 0x17
        /*006a*/ 	.short	(.L_30 - .L_29)
.L_29:
        /*006c*/ 	.word	0x00000000
        /*0070*/ 	.short	0x0004
        /*0072*/ 	.short	0x001c
        /*0074*/ 	.byte	0x00, 0xf0, 0x11, 0x00


	//----- nvinfo : EIATTR_KPARAM_INFO
	.align		4
.L_30:
        /*0078*/ 	.byte	0x04, 0x17
        /*007a*/ 	.short	(.L_32 - .L_31)
.L_31:
        /*007c*/ 	.word	0x00000000
        /*0080*/ 	.short	0x0003
        /*0082*/ 	.short	0x0018
        /*0084*/ 	.byte	0x00, 0xf0, 0x11, 0x00


	//----- nvinfo : EIATTR_KPARAM_INFO
	.align		4
.L_32:
        /*0088*/ 	.byte	0x04, 0x17
        /*008a*/ 	.short	(.L_34 - .L_33)
.L_33:
        /*008c*/ 	.word	0x00000000
        /*0090*/ 	.short	0x0002
        /*0092*/ 	.short	0x0010
        /*0094*/ 	.byte	0x00, 0xf4, 0x21, 0x00


	//----- nvinfo : EIATTR_KPARAM_INFO
	.align		4
.L_34:
        /*0098*/ 	.byte	0x04, 0x17
        /*009a*/ 	.short	(.L_36 - .L_35)
.L_35:
        /*009c*/ 	.word	0x00000000
        /*00a0*/ 	.short	0x0001
        /*00a2*/ 	.short	0x0008
        /*00a4*/ 	.byte	0x00, 0xf4, 0x21, 0x00


	//----- nvinfo : EIATTR_KPARAM_INFO
	.align		4
.L_36:
        /*00a8*/ 	.byte	0x04, 0x17
        /*00aa*/ 	.short	(.L_38 - .L_37)
.L_37:
        /*00ac*/ 	.word	0x00000000
        /*00b0*/ 	.short	0x0000
        /*00b2*/ 	.short	0x0000
        /*00b4*/ 	.byte	0x00, 0xf4, 0x21, 0x00


	//----- nvinfo : EIATTR_AT_ENTRY_FRAGMENTS
	.align		4
.L_38:
        /*00b8*/ 	.byte	0x04, 0x4f
        /*00ba*/ 	.short	(.L_40 - .L_39)


	//   ....[0]....
.L_39:
        /*00bc*/ 	.word	0x00000004


	//----- nvinfo : EIATTR_RESERVED_SMEM_USED
	.align		4
.L_40:
        /*00c0*/ 	.byte	0x01, 0x41
	.zero		2


	//----- nvinfo : EIATTR_SPARSE_MMA_MASK
	.align		4
        /*00c4*/ 	.byte	0x03, 0x50
        /*00c6*/ 	.short	0x0000


	//----- nvinfo : EIATTR_TCGEN05_1CTA_USED
	.align		4
        /*00c8*/ 	.byte	0x01, 0x51
	.zero		2


	//----- nvinfo : EIATTR_MAXREG_COUNT
	.align		4
        /*00cc*/ 	.byte	0x03, 0x1b
        /*00ce*/ 	.short	0x00ff


	//----- nvinfo : EIATTR_NUM_BARRIERS
	.align		4
        /*00d0*/ 	.byte	0x02, 0x4c
        /*00d2*/ 	.byte	0x01
	.zero		1


	//----- nvinfo : EIATTR_INT_WARP_WIDE_INSTR_OFFSETS
	.align		4
        /*00d4*/ 	.byte	0x04, 0x31
        /*00d6*/ 	.short	(.L_42 - .L_41)


	//   ....[0]....
.L_41:
        /*00d8*/ 	.word	0x00001740


	//   ....[1]....
        /*00dc*/ 	.word	0x00001760


	//   ....[2]....
        /*00e0*/ 	.word	0x000017f0


	//   ....[3]....
        /*00e4*/ 	.word	0x000019a0


	//   ....[4]....
        /*00e8*/ 	.word	0x000019b0


	//   ....[5]....
        /*00ec*/ 	.word	0x000019c0


	//   ....[6]....
        /*00f0*/ 	.word	0x000019d0


	//   ....[7]....
        /*00f4*/ 	.word	0x00001cf0


	//   ....[8]....
        /*00f8*/ 	.word	0x00001d00


	//   ....[9]....
        /*00fc*/ 	.word	0x00001e80


	//   ....[10]....
        /*0100*/ 	.word	0x00001ed0


	//   ....[11]....
        /*0104*/ 	.word	0x00001ee0


	//   ....[12]....
        /*0108*/ 	.word	0x00001f10


	//   ....[13]....
        /*010c*/ 	.word	0x00002200


	//   ....[14]....
        /*0110*/ 	.word	0x00002210


	//   ....[15]....
        /*0114*/ 	.word	0x000024e0


	//   ....[16]....
        /*0118*/ 	.word	0x000024f0


	//   ....[17]....
        /*011c*/ 	.word	0x00002860


	//   ....[18]....
        /*0120*/ 	.word	0x000028b0


	//----- nvinfo : EIATTR_COOP_GROUP_MASK_REGIDS
	.align		4
.L_42:
        /*0124*/ 	.byte	0x04, 0x29
        /*0126*/ 	.short	(.L_44 - .L_43)


	//   ....[0]....
.L_43:
        /*0128*/ 	.word	0xffffffff


	//   ....[1]....
        /*012c*/ 	.word	0xffffffff


	//   ....[2]....
        /*0130*/ 	.word	0xffffffff


	//   ....[3]....
        /*0134*/ 	.word	0xffffffff


	//   ....[4]....
        /*0138*/ 	.word	0xffffffff


	//   ....[5]....
        /*013c*/ 	.word	0xffffffff


	//   ....[6]....
        /*0140*/ 	.word	0xffffffff


	//   ....[7]....
        /*0144*/ 	.word	0xffffffff


	//   ....[8]....
        /*0148*/ 	.word	0xffffffff


	//   ....[9]....
        /*014c*/ 	.word	0xffffffff


	//----- nvinfo : EIATTR_COOP_GROUP_INSTR_OFFSETS
	.align		4
.L_44:
        /*0150*/ 	.byte	0x04, 0x28
        /*0152*/ 	.short	(.L_46 - .L_45)


	//   ....[0]....
.L_45:
        /*0154*/ 	.word	0x00000050


	//   ....[1]....
        /*0158*/ 	.word	0x00000310


	//   ....[2]....
        /*015c*/ 	.word	0x00000500


	//   ....[3]....
        /*0160*/ 	.word	0x000009c0


	//   ....[4]....
        /*0164*/ 	.word	0x00000b00


	//   ....[5]....
        /*0168*/ 	.word	0x00000fb0


	//   ....[6]....
        /*016c*/ 	.word	0x000010f0


	//   ....[7]....
        /*0170*/ 	.word	0x000015e0


	//   ....[8]....
        /*0174*/ 	.word	0x000026f0


	//   ....[9]....
        /*0178*/ 	.word	0x00002960


	//----- nvinfo : EIATTR_VRC_CTA_INIT_COUNT
	.align		4
.L_46:
        /*017c*/ 	.byte	0x02, 0x4a
        /*017e*/ 	.byte	0x80
	.zero		1


	//----- nvinfo : EIATTR_MBARRIER_INSTR_OFFSETS
	.align		4
        /*0180*/ 	.byte	0x04, 0x39
        /*0182*/ 	.short	(.L_48 - .L_47)


	//   ....[0]....
.L_47:
        /*0184*/ 	.word	0x00001810
        /*0188*/ 	.word	0x000000ff
        /*018c*/ 	.word	0x0000c000
        /*0190*/ 	.short	0x0100
        /*0192*/ 	.byte	0x08
	.zero		1


	//   ....[1]....
        /*0194*/ 	.word	0x00001820
        /*0198*/ 	.word	0x000000ff
        /*019c*/ 	.word	0x0000c010
        /*01a0*/ 	.short	0x0100
        /*01a2*/ 	.byte	0x08
	.zero		1


	//   ....[2]....
        /*01a4*/ 	.word	0x000018d0
        /*01a8*/ 	.word	0x000000ff
        /*01ac*/ 	.word	0x0000c008
        /*01b0*/ 	.short	0x0100
        /*01b2*/ 	.byte	0x08
	.zero		1


	//   ....[3]....
        /*01b4*/ 	.word	0x000018e0
        /*01b8*/ 	.word	0x000000ff
        /*01bc*/ 	.word	0x0000c018
        /*01c0*/ 	.short	0x0100
        /*01c2*/ 	.byte	0x08
	.zero		1


	//   ....[4]....
        /*01c4*/ 	.word	0x00001ab0
        /*01c8*/ 	.word	0x000000ff
        /*01cc*/ 	.word	0x0000c000
        /*01d0*/ 	.short	0x010a
        /*01d2*/ 	.byte	0x08
	.zero		1


	//   ....[5]....
        /*01d4*/ 	.word	0x00001d50
        /*01d8*/ 	.word	0x000000ff
        /*01dc*/ 	.word	0x0000c010
        /*01e0*/ 	.short	0x010a
        /*01e2*/ 	.byte	0x08
	.zero		1


	//   ....[6]....
        /*01e4*/ 	.word	0x00001f80
        /*01e8*/ 	.word	0x000000ff
        /*01ec*/ 	.word	0x0000c000
        /*01f0*/ 	.short	0x010a
        /*01f2*/ 	.byte	0x1c
	.zero		1


	//   ....[7]....
        /*01f4*/ 	.word	0x00002250
        /*01f8*/ 	.word	0x000000ff
        /*01fc*/ 	.word	0x0000c010
        /*0200*/ 	.short	0x010a
        /*0202*/ 	.byte	0x1c
	.zero		1


	//   ....[8]....
        /*0204*/ 	.word	0x00002320
        /*0208*/ 	.word	0x000000ff
        /*020c*/ 	.word	0x0000c000
        /*0210*/ 	.short	0x0108
        /*0212*/ 	.byte	0x08
	.zero		1


	//   ....[9]....
        /*0214*/ 	.word	0x00002330
        /*0218*/ 	.word	0x000000ff
        /*021c*/ 	.word	0x0000c010
        /*0220*/ 	.short	0x0108
        /*0222*/ 	.byte	0x08
	.zero		1


	//   ....[10]....
        /*0224*/ 	.word	0x00002380
        /*0228*/ 	.word	0x000000ff
        /*022c*/ 	.word	0x0000c008
        /*0230*/ 	.short	0x0108
        /*0232*/ 	.byte	0x08
	.zero		1


	//   ....[11]....
        /*0234*/ 	.word	0x00002390
        /*0238*/ 	.word	0x000000ff
        /*023c*/ 	.word	0x0000c018
        /*0240*/ 	.short	0x0108
        /*0242*/ 	.byte	0x08
	.zero		1


	//   ....[12]....
        /*0244*/ 	.word	0x00002980
        /*0248*/ 	.word	0x000000ff
        /*024c*/ 	.word	0x0000c000
        /*0250*/ 	.short	0x010a
        /*0252*/ 	.byte	0x08
	.zero		1


	//   ....[13]....
        /*0254*/ 	.word	0x000029b0
        /*0258*/ 	.word	0x000000ff
        /*025c*/ 	.word	0x0000c010
        /*0260*/ 	.short	0x010a
        /*0262*/ 	.byte	0x08
	.zero		1


	//   ....[14]....
        /*0264*/ 	.word	0x000029e0
        /*0268*/ 	.word	0x000000ff
        /*026c*/ 	.word	0x0000c000
        /*0270*/ 	.short	0x010a
        /*0272*/ 	.byte	0x1c
	.zero		1


	//   ....[15]....
        /*0274*/ 	.word	0x00002a10
        /*0278*/ 	.word	0x000000ff
        /*027c*/ 	.word	0x0000c010
        /*0280*/ 	.short	0x010a
        /*0282*/ 	.byte	0x1c
	.zero		1


	//----- nvinfo : EIATTR_NUM_MBARRIERS
	.align		4
.L_48:
        /*0284*/ 	.byte	0x03, 0x38
        /*0286*/ 	.short	0x0004


	//----- nvinfo : EIATTR_EXIT_INSTR_OFFSETS
	.align		4
        /*0288*/ 	.byte	0x04, 0x1c
        /*028a*/ 	.short	(.L_50 - .L_49)


	//   ....[0]....
.L_49:
        /*028c*/ 	.word	0x00002970


	//----- nvinfo : EIATTR_REQNTID
	.align		4
.L_50:
        /*0290*/ 	.byte	0x04, 0x10
        /*0292*/ 	.short	(.L_52 - .L_51)
.L_51:
        /*0294*/ 	.word	0x00000100
        /*0298*/ 	.word	0x00000001
        /*029c*/ 	.word	0x00000001


	//----- nvinfo : EIATTR_CRS_STACK_SIZE
	.align		4
.L_52:
        /*02a0*/ 	.byte	0x04, 0x1e
        /*02a2*/ 	.short	(.L_54 - .L_53)
.L_53:
        /*02a4*/ 	.word	0x00000000


	//----- nvinfo : EIATTR_CBANK_PARAM_SIZE
	.align		4
.L_54:
        /*02a8*/ 	.byte	0x03, 0x19
        /*02aa*/ 	.short	0x0050


	//----- nvinfo : EIATTR_PARAM_CBANK
	.align		4
        /*02ac*/ 	.byte	0x04, 0x0a
        /*02ae*/ 	.short	(.L_56 - .L_55)
	.align		4
.L_55:
        /*02b0*/ 	.word	index@(.nv.constant0.gluon_tcgen05)
        /*02b4*/ 	.short	0x0380
        /*02b6*/ 	.short	0x0050


	//----- nvinfo : EIATTR_SW_WAR
	.align		4
.L_56:
        /*02b8*/ 	.byte	0x04, 0x36
        /*02ba*/ 	.short	(.L_58 - .L_57)
.L_57:
        /*02bc*/ 	.word	0x00000008
.L_58:


//--------------------- .nv.compat                --------------------------
	.section	.nv.compat,"",@"SHT_CUDA_COMPAT_INFO"
	.align	4
        /*0000*/ 	.byte	0x02, 0x02, 0x02, 0x00, 0x02, 0x05, 0x05, 0x00, 0x02, 0x03, 0x03, 0x00, 0x02, 0x06, 0x01, 0x00


//--------------------- .nv.callgraph             --------------------------
	.section	.nv.callgraph,"",@"SHT_CUDA_CALLGRAPH"
	.align	4
	.sectionentsize	8
	.align		4
        /*0000*/ 	.word	0x00000000
	.align		4
        /*0004*/ 	.word	0xffffffff
	.align		4
        /*0008*/ 	.word	0x00000000
	.align		4
        /*000c*/ 	.word	0xfffffffe
	.align		4
        /*0010*/ 	.word	0x00000000
	.align		4
        /*0014*/ 	.word	0xfffffffd
	.align		4
        /*0018*/ 	.word	0x00000000
	.align		4
        /*001c*/ 	.word	0xfffffffc


//--------------------- .text.gluon_tcgen05       --------------------------
	.section	.text.gluon_tcgen05,"ax",@progbits
	.align	128
        .global         gluon_tcgen05
        .type           gluon_tcgen05,@function
        .size           gluon_tcgen05,(.L_x_77 - gluon_tcgen05)
        .other          gluon_tcgen05,@"STO_CUDA_ENTRY STV_DEFAULT"
gluon_tcgen05:
.text.gluon_tcgen05:
[----:B------:R-:W1:Y:S01]  /*0000*/  LDC R1, c[0x0][0x37c] ;  /* 0x0000df00ff017b82 */ /* 0x000e620000000800 */
[----:B------:R-:W2:Y:S02]  /*0010*/  S2R R0, SR_TID.X ;  /* 0x0000000000007919 */ /* 0x000ea40000002100 */
[----:B--2---:R-:W-:-:S13]  /*0020*/  ISETP.GE.U32.AND P2, PT, R0, 0x20, PT ;  /* 0x000000200000780c */ /* 0x004fda0003f46070 */
[----:B------:R-:W-:Y:S05]  /*0030*/  @P2 BRA `(.L_x_0) ;  /* 0x0000000000b82947 */ /* 0x000fea0003800000 */
[----:B------:R-:W2:Y:S01]  /*0040*/  S2UR UR6, SR_CgaCtaId ;  /* 0x00000000000679c3 */ /* 0x000ea20000008800 */
[----:B------:R-:W-:Y:S01]  /*0050*/  NOP ;  /* 0x0000000000007918 */ /* 0x000fe20000000000 */
[----:B------:R-:W-:Y:S02]  /*0060*/  UMOV UR4, 0x40 ;  /* 0x0000004000047882 */ /* 0x000fe40000000000 */
[----:B--2---:R-:W-:-:S09]  /*0070*/  ULEA UR4, UR6, UR4, 0x18 ;  /* 0x0000000406047291 */ /* 0x004fd2000f8ec0ff */
[----:B------:R-:W2:Y:S01]  /*0080*/  LDS.U8 R2, [UR4] ;  /* 0x00000004ff027984 */ /* 0x000ea20008000000 */
[----:B------:R-:W-:Y:S02]  /*0090*/  UMOV UR4, 0x400 ;  /* 0x0000040000047882 */ /* 0x000fe40000000000 */
[----:B------:R-:W-:Y:S01]  /*00a0*/  ULEA UR4, UR6, UR4, 0x18 ;  /* 0x0000000406047291 */ /* 0x000fe2000f8ec0ff */
[----:B--2---:R-:W-:-:S13]  /*00b0*/  ISETP.NE.AND P0, PT, R2, RZ, PT ;  /* 0x000000ff0200720c */ /* 0x004fda0003f05270 */
[----:B------:R-:W-:Y:S05]  /*00c0*/  @P0 BRA `(.L_x_1) ;  /* 0x00000000007c0947 */ /* 0x000fea0003800000 */
[----:B------:R-:W-:-:S13]  /*00d0*/  ELECT P0, URZ, PT ;  /* 0x0000000000ff782f */ /* 0x000fda0003800000 */
[----:B------:R-:W-:Y:S05]  /*00e0*/  @!P0 BRA `(.L_x_2) ;  /* 0x0000000000848947 */ /* 0x000fea0003800000 */
[----:B------:R-:W-:Y:S01]  /*00f0*/  UMOV UR5, 0x2 ;  /* 0x0000000200057882 */ /* 0x000fe20000000000 */
[----:B------:R-:W-:Y:S02]  /*0100*/  IMAD.MOV.U32 R5, RZ, RZ, 0x1 ;  /* 0x00000001ff057424 */ /* 0x000fe400078e00ff */
[----:B------:R-:W-:Y:S02]  /*0110*/  IMAD.MOV.U32 R3, RZ, RZ, 0x3 ;  /* 0x00000003ff037424 */ /* 0x000fe400078e00ff */
[----:B------:R-:W-:Y:S04]  /*0120*/  DEPBAR.LE SB2, 0x36 ;  /* 0x0000ad800000791a */ /* 0x000fe80000000000 */
[----:B------:R-:W2:Y:S02]  /*0130*/  UTCATOMSWS.FIND_AND_SET.ALIGN UP0, UR5, UR5 ;  /* 0x00000005000575e3 */ /* 0x000ea40008000800 */
[----:B--2---:R-:W-:-:S04]  /*0140*/  PLOP3.LUT P0, PT, PT, PT, UP0, 0x80, 0x8 ;  /* 0x000000000008781c */ /* 0x004fc80003f0f008 */
[----:B------:R-:W-:-:S04]  /*0150*/  SEL R2, RZ, 0xffffffff, !P0 ;  /* 0xffffffffff027807 */ /* 0x000fc80004000000 */
[----:B------:R-:W-:Y:S01]  /*0160*/  ISETP.NE.AND P0, PT, R2, RZ, PT ;  /* 0x000000ff0200720c */ /* 0x000fe20003f05270 */
[----:B------:R-:W-:-:S12]  /*0170*/  IMAD.U32 R2, RZ, RZ, UR5 ;  /* 0x00000005ff027e24 */ /* 0x000fd8000f8e00ff */
[----:B------:R-:W-:Y:S05]  /*0180*/  @P0 BRA `(.L_x_3) ;  /* 0x0000000000240947 */ /* 0x000fea0003800000 */
.L_x_4:
[----:B------:R-:W-:Y:S05]  /*0190*/  NANOSLEEP 0x64 ;  /* 0x000000640000795d */ /* 0x000fea0003800000 */
[----:B------:R-:W-:-:S05]  /*01a0*/  UMOV UR5, 0x2 ;  /* 0x0000000200057882 */ /* 0x000fca0000000000 */
[----:B------:R-:W-:Y:S04]  /*01b0*/  DEPBAR.LE SB2, 0x36 ;  /* 0x0000ad800000791a */ /* 0x000fe80000000000 */
[----:B------:R-:W2:Y:S02]  /*01c0*/  UTCATOMSWS.FIND_AND_SET.ALIGN UP0, UR5, UR5 ;  /* 0x00000005000575e3 */ /* 0x000ea40008000800 */
[----:B--2---:R-:W-:-:S04]  /*01d0*/  PLOP3.LUT P0, PT, PT, PT, UP0, 0x80, 0x8 ;  /* 0x000000000008781c */ /* 0x004fc80003f0f008 */
[----:B------:R-:W-:-:S04]  /*01e0*/  SEL R2, RZ, 0xffffffff, !P0 ;  /* 0xffffffffff027807 */ /* 0x000fc80004000000 */
[----:B------:R-:W-:Y:S01]  /*01f0*/  ISETP.NE.AND P0, PT, R2, RZ, PT ;  /* 0x000000ff0200720c */ /* 0x000fe20003f05270 */
[----:B------:R-:W-:-:S12]  /*0200*/  IMAD.U32 R2, RZ, RZ, UR5 ;  /* 0x00000005ff027e24 */ /* 0x000fd8000f8e00ff */
[----:B------:R-:W-:Y:S05]  /*0210*/  @!P0 BRA `(.L_x_4) ;  /* 0xfffffffc00dc8947 */ /* 0x000fea000383ffff */
.L_x_3:
[C---:B------:R-:W-:Y:S01]  /*0220*/  VIADD R4, R2.reuse, 0x10 ;  /* 0x0000001002047836 */ /* 0x040fe20000000000 */
[----:B------:R-:W-:Y:S01]  /*0230*/  UMOV UR5, 0x50 ;  /* 0x0000005000057882 */ /* 0x000fe20000000000 */
[----:B------:R-:W-:Y:S01]  /*0240*/  SHF.L.U32 R3, R3, R2, RZ ;  /* 0x0000000203037219 */ /* 0x000fe200000006ff */
[----:B------:R-:W-:Y:S01]  /*0250*/  ULEA UR5, UR6, UR5, 0x18 ;  /* 0x0000000506057291 */ /* 0x000fe2000f8ec0ff */
[----:B------:R-:W-:Y:S01]  /*0260*/  IMAD.SHL.U32 R2, R2, 0x20, RZ ;  /* 0x0000002002027824 */ /* 0x000fe200078e00ff */
[----:B------:R-:W-:-:S04]  /*0270*/  SHF.L.U32 R4, R5, R4, RZ ;  /* 0x0000000405047219 */ /* 0x000fc800000006ff */
[----:B------:R-:W-:-:S05]  /*0280*/  LOP3.LUT R3, R4, R3, RZ, 0xfc, !PT ;  /* 0x0000000304037212 */ /* 0x000fca00078efcff */
[----:B------:R2:W-:Y:S04]  /*0290*/  ATOMS.OR RZ, [UR5], R3 ;  /* 0x00000003ffff798c */ /* 0x0005e8000b000005 */
[----:B------:R2:W-:Y:S01]  /*02a0*/  STS [UR4], R2 ;  /* 0x00000002ff007988 */ /* 0x0005e20008000804 */
[----:B------:R-:W-:Y:S05]  /*02b0*/  BRA `(.L_x_2) ;  /* 0x0000000000107947 */ /* 0x000fea0003800000 */
.L_x_1:
[----:B------:R-:W-:Y:S01]  /*02c0*/  IMAD.MOV.U32 R3, RZ, RZ, -0x1 ;  /* 0xffffffffff037424 */ /* 0x000fe200078e00ff */
[----:B------:R-:W-:-:S04]  /*02d0*/  MOV R2, 0x300 ;  /* 0x0000030000027802 */ /* 0x000fc80000000f00 */
[----:B------:R2:W-:Y:S03]  /*02e0*/  STS [UR4], R3 ;  /* 0x00000003ff007988 */ /* 0x0005e60008000804 */
[----:B-12---:R-:W-:Y:S05]  /*02f0*/  CALL.REL.NOINC `($__internal_1_$__cuda_sm10x_tcgen05_guardrail_trap_phase_invalid_during_alloc) ;  /* 0x0000002400dc7944 */ /* 0x006fea0003c00000 */
.L_x_2:
[----:B------:R-:W-:Y:S05]  /*0300*/  WARPSYNC.ALL ;  /* 0x0000000000007948 */ /* 0x000fea0003800000 */
[----:B------:R-:W-:Y:S01]  /*0310*/  NOP ;  /* 0x0000000000007918 */ /* 0x000fe20000000000 */
.L_x_0:
[----:B------:R-:W3:Y:S08]  /*0320*/  S2UR UR4, SR_CgaCtaId ;  /* 0x00000000000479c3 */ /* 0x000ef00000008800 */
[----:B------:R-:W-:Y:S01]  /*0330*/  BAR.SYNC.DEFER_BLOCKING 0x0 ;  /* 0x0000000000007b1d */ /* 0x000fe20000010000 */
[----:B------:R-:W-:-:S05]  /*0340*/  LOP3.LUT R36, R0, 0xff, RZ, 0xc0, !PT ;  /* 0x000000ff00247812 */ /* 0x000fca00078ec0ff */
[----:B------:R-:W-:Y:S02]  /*0350*/  UMOV UR8, 0x400 ;  /* 0x0000040000087882 */ /* 0x000fe40000000000 */
[----:B--2---:R-:W2:Y:S08]  /*0360*/  LDC R3, c[0x0][0x398] ;  /* 0x0000e600ff037b82 */ /* 0x004eb00000000800 */
[----:B------:R-:W4:Y:S01]  /*0370*/  LDC R7, c[0x0][0x3a0] ;  /* 0x0000e800ff077b82 */ /* 0x000f220000000800 */
[----:B---3--:R-:W-:-:S07]  /*0380*/  ULEA UR8, UR4, UR8, 0x18 ;  /* 0x0000000804087291 */ /* 0x008fce000f8ec0ff */
[----:B------:R-:W3:Y:S02]  /*0390*/  S2UR UR9, SR_CTAID.Y ;  /* 0x00000000000979c3 */ /* 0x000ee40000002600 */
[----:B------:R-:W5:Y:S06]  /*03a0*/  LDS R4, [UR8] ;  /* 0x00000008ff047984 */ /* 0x000f6c0008000800 */
[----:B------:R-:W-:Y:S06]  /*03b0*/  BAR.SYNC.DEFER_BLOCKING 0x0 ;  /* 0x0000000000007b1d */ /* 0x000fec0000010000 */
[----:B------:R-:W-:Y:S05]  /*03c0*/  @P2 BRA `(.L_x_5) ;  /* 0x0000000000182947 */ /* 0x000fea0003800000 */
[----:B------:R-:W-:Y:S01]  /*03d0*/  ELECT P0, URZ, PT ;  /* 0x0000000000ff782f */ /* 0x000fe20003800000 */
[----:B------:R-:W-:Y:S01]  /*03e0*/  IMAD.MOV.U32 R2, RZ, RZ, 0x1 ;  /* 0x00000001ff027424 */ /* 0x000fe200078e00ff */
[----:B------:R-:W-:Y:S01]  /*03f0*/  UMOV UR5, 0x40 ;  /* 0x0000004000057882 */ /* 0x000fe20000000000 */
[----:B------:R-:W-:Y:S01]  /*0400*/  UVIRTCOUNT.DEALLOC.SMPOOL 0x80 ;  /* 0x000000800000784c */ /* 0x000fe20000000000 */
[----:B------:R-:W-:-:S09]  /*0410*/  ULEA UR5, UR4, UR5, 0x18 ;  /* 0x0000000504057291 */ /* 0x000fd2000f8ec0ff */
[----:B------:R5:W-:Y:S03]  /*0420*/  @P0 STS.U8 [UR5], R2 ;  /* 0x00000002ff000988 */ /* 0x000be60008000005 */
.L_x_5:
[----:B------:R-:W5:Y:S01]  /*0430*/  S2UR UR4, SR_CTAID.Z ;  /* 0x00000000000479c3 */ /* 0x000f620000002700 */
[----:B------:R-:W4:Y:S01]  /*0440*/  LDCU UR5, c[0x0][0x370] ;  /* 0x00006e00ff0577ac */ /* 0x000f220008000800 */
[C---:B------:R-:W-:Y:S01]  /*0450*/  ISETP.GE.U32.AND P0, PT, R36.reuse, 0x20, PT ;  /* 0x000000202400780c */ /* 0x040fe20003f06070 */
[----:B--2--5:R-:W-:Y:S01]  /*0460*/  VIADD R2, R3, 0xffffffff ;  /* 0xffffffff03027836 */ /* 0x024fe20000000000 */
[C---:B------:R-:W-:Y:S01]  /*0470*/  ISETP.NE.U32.AND P3, PT, R36.reuse, RZ, PT ;  /* 0x000000ff2400720c */ /* 0x040fe20003f65070 */
[----:B------:R-:W2:Y:S01]  /*0480*/  LDCU UR6, c[0x0][0x374] ;  /* 0x00006e80ff0677ac */ /* 0x000ea20008000800 */
[----:B------:R-:W-:Y:S01]  /*0490*/  LEA R10, R36, UR8, 0x2 ;  /* 0x00000008240a7c11 */ /* 0x000fe2000f8e10ff */
[----:B----4-:R-:W-:Y:S01]  /*04a0*/  VIADD R11, R7, 0xffffffff ;  /* 0xffffffff070b7836 */ /* 0x010fe20000000000 */
[----:B------:R-:W4:Y:S01]  /*04b0*/  S2UR UR7, SR_CTAID.X ;  /* 0x00000000000779c3 */ /* 0x000f220000002500 */
[----:B------:R-:W5:Y:S01]  /*04c0*/  LDCU.64 UR20, c[0x0][0x3c0] ;  /* 0x00007800ff1477ac */ /* 0x000f620008000a00 */
[----:B------:R-:W-:Y:S01]  /*04d0*/  R2UR UR23, R4 ;  /* 0x00000000041772ca */ /* 0x000fe200000e0000 */
[----:B------:R-:W-:Y:S04]  /*04e0*/  BSSY.RECONVERGENT B0, `(.L_x_6) ;  /* 0x0000011000007945 */ /* 0x000fe80003800200 */
[----:B------:R3:W-:Y:S01]  /*04f0*/  @!P0 STS [R10], RZ ;  /* 0x000000ff0a008388 */ /* 0x0007e20000000800 */
[----:B------:R-:W-:-:S03]  /*0500*/  NOP ;  /* 0x0000000000007918 */ /* 0x000fc60000000000 */
[----:B------:R3:W-:Y:S02]  /*0510*/  @!P3 STS [UR8+0x24], R2 ;  /* 0x00002402ff00b988 */ /* 0x0007e40008000808 */
[----:B--23--:R-:W-:Y:S02]  /*0520*/  UIMAD UR4, UR4, UR6, UR9 ;  /* 0x00000006040472a4 */ /* 0x00cfe4000f8e0209 */
[----:B------:R2:W-:Y:S02]  /*0530*/  @!P3 STS [UR8+0x20], R11 ;  /* 0x0000200bff00b988 */ /* 0x0005e40008000808 */
[----:B----4-:R-:W-:-:S04]  /*0540*/  UIMAD UR4, UR4, UR5, UR7 ;  /* 0x00000005040472a4 */ /* 0x010fc8000f8e0207 */
[----:B------:R-:W-:-:S04]  /*0550*/  UIMAD UR4, UR4, 0x180, URZ ;  /* 0x00000180040478a4 */ /* 0x000fc8000f8e02ff */
[----:B-----5:R-:W-:-:S04]  /*0560*/  UIADD3 UR24, UP0, UPT, UR4, UR20, URZ ;  /* 0x0000001404187290 */ /* 0x020fc8000ff1e0ff */
[----:B------:R-:W-:Y:S01]  /*0570*/  ULEA.HI.X.SX32 UR25, UR4, UR21, 0x1, UP0 ;  /* 0x0000001504197291 */ /* 0x000fe200080f0eff */
[----:B--2---:R-:W-:Y:S11]  /*0580*/  @P3 BRA `(.L_x_7) ;  /* 0x0000000000183947 */ /* 0x004ff60003800000 */
[----:B------:R-:W2:Y:S01]  /*0590*/  LDS R3, [UR8+0x8] ;  /* 0x00000808ff037984 */ /* 0x000ea20008000800 */
[----:B------:R-:W3:Y:S01]  /*05a0*/  LDC.64 R8, c[0x0][0x380] ;  /* 0x0000e000ff087b82 */ /* 0x000ee20000000a00 */
[----:B------:R-:W-:Y:S02]  /*05b0*/  IMAD.MOV.U32 R4, RZ, RZ, 0x70 ;  /* 0x00000070ff047424 */ /* 0x000fe400078e00ff */
[----:B---3--:R3:W-:Y:S03]  /*05c0*/  STS.64 [UR8], R8 ;  /* 0x00000008ff007988 */ /* 0x0087e60008000a08 */
[----:B--2---:R-:W-:-:S05]  /*05d0*/  LOP3.LUT R3, R3, 0x10, R4, 0xd8, !PT ;  /* 0x0000001003037812 */ /* 0x004fca00078ed804 */
[----:B------:R3:W-:Y:S02]  /*05e0*/  STS [UR8+0x8], R3 ;  /* 0x00000803ff007988 */ /* 0x0007e40008000808 */
.L_x_7:
[----:B------:R-:W-:Y:S05]  /*05f0*/  BSYNC.RECONVERGENT B0 ;  /* 0x0000000000007941 */ /* 0x000fea0003800200 */
.L_x_6:
[----:B------:R-:W-:Y:S04]  /*0600*/  BSSY.RECONVERGENT B0, `(.L_x_8) ;  /* 0x000000a000007945 */ /* 0x000fe80003800200 */
[----:B------:R-:W-:Y:S05]  /*0610*/  @P3 BRA `(.L_x_9) ;  /* 0x0000000000203947 */ /* 0x000fea0003800000 */
[----:B---3--:R-:W2:Y:S01]  /*0620*/  LDS R3, [UR8+0x34] ;  /* 0x00003408ff037984 */ /* 0x008ea20008000800 */
[----:B------:R-:W-:Y:S02]  /*0630*/  IMAD.MOV.U32 R4, RZ, RZ, 0x3f000000 ;  /* 0x3f000000ff047424 */ /* 0x000fe400078e00ff */
[----:B------:R-:W-:Y:S01]  /*0640*/  @!P3 IMAD.MOV.U32 R5, RZ, RZ, 0x7f ;  /* 0x0000007fff05b424 */ /* 0x000fe200078e00ff */
[----:B------:R-:W3:Y:S02]  /*0650*/  @!P3 LDS R6, [UR8+0x38] ;  /* 0x00003808ff06b984 */ /* 0x000ee40008000800 */
[----:B--2---:R-:W-:Y:S02]  /*0660*/  LOP3.LUT R3, R3, 0xff000000, R4, 0xb8, !PT ;  /* 0xff00000003037812 */ /* 0x004fe400078eb804 */
[----:B---3--:R-:W-:-:S03]  /*0670*/  @!P3 LOP3.LUT R4, R6, 0xff, R5, 0xb8, !PT ;  /* 0x000000ff0604b812 */ /* 0x008fc600078eb805 */
[----:B------:R2:W-:Y:S04]  /*0680*/  STS [UR8+0x34], R3 ;  /* 0x00003403ff007988 */ /* 0x0005e80008000808 */
[----:B------:R2:W-:Y:S02]  /*0690*/  @!P3 STS [UR8+0x38], R4 ;  /* 0x00003804ff00b988 */ /* 0x0005e40008000808 */
.L_x_9:
[----:B------:R-:W-:Y:S05]  /*06a0*/  BSYNC.RECONVERGENT B0 ;  /* 0x0000000000007941 */ /* 0x000fea0003800200 */
.L_x_8:
[----:B------:R-:W-:Y:S04]  /*06b0*/  BSSY.RECONVERGENT B0, `(.L_x_10) ;  /* 0x000000e000007945 */ /* 0x000fe80003800200 */
[----:B------:R-:W-:Y:S05]  /*06c0*/  @P3 BRA `(.L_x_11) ;  /* 0x0000000000303947 */ /* 0x000fea0003800000 */
[----:B--2---:R-:W2:Y:S01]  /*06d0*/  LDS R4, [UR8+0x34] ;  /* 0x00003408ff047984 */ /* 0x004ea20008000800 */
[----:B---3--:R-:W3:Y:S03]  /*06e0*/  LDC.64 R8, c[0x0][0x3a8] ;  /* 0x0000ea00ff087b82 */ /* 0x008ee60000000a00 */
[----:B------:R-:W4:Y:S01]  /*06f0*/  LDS R3, [UR8+0x1c] ;  /* 0x00001c08ff037984 */ /* 0x000f220008000800 */
[C---:B---3--:R-:W-:Y:S01]  /*0700*/  SHF.L.U64.HI R6, R8.reuse, 0x1, R9 ;  /* 0x0000000108067819 */ /* 0x048fe20000010209 */
[----:B------:R-:W-:-:S03]  /*0710*/  IMAD.SHL.U32 R5, R8, 0x2, RZ ;  /* 0x0000000208057824 */ /* 0x000fc600078e00ff */
[--C-:B------:R-:W-:Y:S02]  /*0720*/  SHF.R.U32.HI R8, RZ, 0x4, R6.reuse ;  /* 0x00000004ff087819 */ /* 0x100fe40000011606 */
[----:B------:R-:W-:-:S05]  /*0730*/  SHF.R.U64 R5, R5, 0x4, R6 ;  /* 0x0000000405057819 */ /* 0x000fca0000001206 */
[----:B------:R5:W-:Y:S01]  /*0740*/  STS [UR8+0xc], R5 ;  /* 0x00000c05ff007988 */ /* 0x000be20008000808 */
[----:B--2---:R-:W-:Y:S02]  /*0750*/  LOP3.LUT R4, R4, 0x7, RZ, 0xb8, !PT ;  /* 0x0000000704047812 */ /* 0x004fe400078eb8ff */
[----:B----4-:R-:W-:-:S03]  /*0760*/  LOP3.LUT R3, R3, 0xf, R8, 0xb8, !PT ;  /* 0x0000000f03037812 */ /* 0x010fc600078eb808 */
[----:B------:R5:W-:Y:S04]  /*0770*/  STS [UR8+0x34], R4 ;  /* 0x00003404ff007988 */ /* 0x000be80008000808 */
[----:B------:R5:W-:Y:S02]  /*0780*/  STS [UR8+0x1c], R3 ;  /* 0x00001c03ff007988 */ /* 0x000be40008000808 */
.L_x_11:
[----:B------:R-:W-:Y:S05]  /*0790*/  BSYNC.RECONVERGENT B0 ;  /* 0x0000000000007941 */ /* 0x000fea0003800200 */
.L_x_10:
[----:B------:R-:W-:Y:S04]  /*07a0*/  BSSY.RECONVERGENT B1, `(.L_x_12) ;  /* 0x000001a000017945 */ /* 0x000fe80003800200 */
[----:B------:R-:W-:Y:S04]  /*07b0*/  BSSY.RELIABLE B0, `(.L_x_13) ;  /* 0x0000015000007945 */ /* 0x000fe80003800100 */
[----:B------:R-:W-:Y:S05]  /*07c0*/  @P3 BRA `(.L_x_14) ;  /* 0x0000000000203947 */ /* 0x000fea0003800000 */
[----:B--23-5:R-:W2:Y:S02]  /*07d0*/  LDS R3, [UR8+0x34] ;  /* 0x00003408ff037984 */ /* 0x02cea40008000800 */
[----:B--2---:R-:W-:-:S05]  /*07e0*/  LOP3.LUT R3, R3, 0x38, RZ, 0xb8, !PT ;  /* 0x0000003803037812 */ /* 0x004fca00078eb8ff */
[----:B------:R2:W-:Y:S01]  /*07f0*/  STS [UR8+0x34], R3 ;  /* 0x00003403ff007988 */ /* 0x0005e20008000808 */
[----:B------:R-:W-:Y:S05]  /*0800*/  @P3 BRA `(.L_x_15) ;  /* 0x0000000000203947 */ /* 0x000fea0003800000 */
[----:B--2---:R-:W2:Y:S01]  /*0810*/  LDS R3, [UR8+0x8] ;  /* 0x00000808ff037984 */ /* 0x004ea20008000800 */
[----:B------:R-:W-:-:S05]  /*0820*/  IMAD.MOV.U32 R4, RZ, RZ, 0x780 ;  /* 0x00000780ff047424 */ /* 0x000fca00078e00ff */
[----:B--2---:R-:W-:-:S05]  /*0830*/  LOP3.LUT R3, R3, 0x500, R4, 0xd8, !PT ;  /* 0x0000050003037812 */ /* 0x004fca00078ed804 */
[----:B------:R4:W-:Y:S02]  /*0840*/  STS [UR8+0x8], R3 ;  /* 0x00000803ff007988 */ /* 0x0009e40008000808 */
.L_x_14:
[----:B------:R-:W-:Y:S05]  /*0850*/  @P3 BRA `(.L_x_16) ;  /* 0x0000000000283947 */ /* 0x000fea0003800000 */
[----:B--2345:R-:W2:Y:S02]  /*0860*/  LDS R3, [UR8+0x8] ;  /* 0x00000808ff037984 */ /* 0x03cea40008000800 */
[----:B--2---:R-:W-:-:S05]  /*0870*/  LOP3.LUT R3, R3, 0x1800, RZ, 0xb8, !PT ;  /* 0x0000180003037812 */ /* 0x004fca00078eb8ff */
[----:B------:R3:W-:Y:S02]  /*0880*/  STS [UR8+0x8], R3 ;  /* 0x00000803ff007988 */ /* 0x0007e40008000808 */
.L_x_15:
[----:B------:R-:W-:Y:S05]  /*0890*/  @P3 BREAK.RELIABLE B0 ;  /* 0x0000000000003942 */ /* 0x000fea0003800100 */
[----:B------:R-:W-:Y:S05]  /*08a0*/  @P3 BRA `(.L_x_17) ;  /* 0x0000000000243947 */ /* 0x000fea0003800000 */
[----:B------:R-:W4:Y:S01]  /*08b0*/  LDS R4, [UR8+0x8] ;  /* 0x00000808ff047984 */ /* 0x000f220008000800 */
[----:B--23--:R-:W-:-:S05]  /*08c0*/  IMAD.MOV.U32 R3, RZ, RZ, 0x6000 ;  /* 0x00006000ff037424 */ /* 0x00cfca00078e00ff */
[----:B----4-:R-:W-:-:S04]  /*08d0*/  LOP3.LUT R3, R4, 0x6000, R3, 0xd8, !PT ;  /* 0x0000600004037812 */ /* 0x010fc800078ed803 */
[----:B------:R-:W-:-:S05]  /*08e0*/  LOP3.LUT R3, R3, 0x400000, RZ, 0xb8, !PT ;  /* 0x0040000003037812 */ /* 0x000fca00078eb8ff */
[----:B------:R2:W-:Y:S02]  /*08f0*/  STS [UR8+0x8], R3 ;  /* 0x00000803ff007988 */ /* 0x0005e40008000808 */
.L_x_16:
[----:B------:R-:W-:Y:S05]  /*0900*/  BSYNC.RELIABLE B0 ;  /* 0x0000000000007941 */ /* 0x000fea0003800100 */
.L_x_13:
[----:B--2345:R-:W2:Y:S02]  /*0910*/  @!P3 LDS R3, [UR8+0x8] ;  /* 0x00000808ff03b984 */ /* 0x03cea40008000800 */
[----:B--2---:R-:W-:-:S05]  /*0920*/  @!P3 LOP3.LUT R3, R3, 0x8000, RZ, 0xb8, !PT ;  /* 0x000080000303b812 */ /* 0x004fca00078eb8ff */
[----:B------:R4:W-:Y:S02]  /*0930*/  @!P3 STS [UR8+0x8], R3 ;  /* 0x00000803ff00b988 */ /* 0x0009e40008000808 */
.L_x_17:
[----:B------:R-:W-:Y:S05]  /*0940*/  BSYNC.RECONVERGENT B1 ;  /* 0x0000000000017941 */ /* 0x000fea0003800200 */
.L_x_12:
[----:B------:R-:W-:Y:S05]  /*0950*/  WARPSYNC.ALL ;  /* 0x0000000000007948 */ /* 0x000fea0003800000 */
[----:B------:R-:W-:Y:S01]  /*0960*/  NOP ;  /* 0x0000000000007918 */ /* 0x000fe20000000000 */
[----:B--234-:R-:W2:Y:S02]  /*0970*/  LDC R3, c[0x0][0x39c] ;  /* 0x0000e700ff037b82 */ /* 0x01cea40000000800 */
[----:B--2---:R-:W-:Y:S01]  /*0980*/  VIADD R3, R3, 0xffffffff ;  /* 0xffffffff03037836 */ /* 0x004fe20000000000 */
[----:B------:R-:W-:Y:S06]  /*0990*/  @P0 BRA `(.L_x_18) ;  /* 0x0000000000300947 */ /* 0x000fec0003800000 */
[----:B------:R-:W2:Y:S01]  /*09a0*/  S2R R4, SR_LANEID ;  /* 0x0000000000047919 */ /* 0x000ea20000000000 */
[----:B------:R-:W-:Y:S05]  /*09b0*/  WARPSYNC.ALL ;  /* 0x0000000000007948 */ /* 0x000fea0003800000 */
[----:B------:R-:W-:Y:S01]  /*09c0*/  NOP ;  /* 0x0000000000007918 */ /* 0x000fe20000000000 */
[----:B--2---:R-:W-:-:S05]  /*09d0*/  IMAD.SHL.U32 R6, R4, 0x4, RZ ;  /* 0x0000000404067824 */ /* 0x004fca00078e00ff */
[----:B------:R-:W2:Y:S01]  /*09e0*/  LDS R9, [R6+UR8] ;  /* 0x0000000806097984 */ /* 0x000ea20008000800 */
[----:B------:R-:W-:-:S05]  /*09f0*/  IADD3 R4, P1, PT, R6, UR24, RZ ;  /* 0x0000001806047c10 */ /* 0x000fca000ff3e0ff */
[----:B------:R-:W-:-:S05]  /*0a00*/  IMAD.X R5, RZ, RZ, UR25, P1 ;  /* 0x00000019ff057e24 */ /* 0x000fca00088e06ff */
[----:B--2---:R2:W3:Y:S01]  /*0a10*/  ATOMG.E.EXCH.STRONG.GPU PT, RZ, [R4], R9 ;  /* 0x0000000904ff73a8 */ /* 0x0044e200041ee100 */
[----:B------:R-:W-:-:S04]  /*0a20*/  DEPBAR {5,4,3,2,1,0} ;  /* 0x0000003f0000791a */ /* 0x000fc80000000000 */
[----:B------:R-:W4:Y:S02]  /*0a30*/  CCTL.E.C.LDCU.IV.DEEP [UR24] ;  /* 0x0000000018007540 */ /* 0x000f240009c08000 */
[----:B----4-:R2:W-:Y:S01]  /*0a40*/  UTMACCTL.IV [UR24] ;  /* 0x00000000180079b9 */ /* 0x0105e20008000000 */
[----:B------:R-:W-:Y:S01]  /*0a50*/  NOP ;  /* 0x0000000000007918 */ /* 0x000fe20000000000 */
.L_x_18:
[----:B------:R-:W-:Y:S05]  /*0a60*/  @P0 BRA `(.L_x_19) ;  /* 0x00000000000c0947 */ /* 0x000fea0003800000 */
[----:B------:R0:W-:Y:S01]  /*0a70*/  UTMACMDFLUSH ;  /* 0x00000000000079b7 */ /* 0x0001e20000000000 */
[----:B------:R-:W-:Y:S05]  /*0a80*/  @P0 BRA `(.L_x_19) ;  /* 0x0000000000040947 */ /* 0x000fea0003800000 */
[----:B------:R-:W-:-:S04]  /*0a90*/  DEPBAR.LE SB0, 0x0 ;  /* 0x000080000000791a */ /* 0x000fc80000000000 */
.L_x_19:
[----:B------:R-:W-:Y:S05]  /*0aa0*/  WARPSYNC.ALL ;  /* 0x0000000000007948 */ /* 0x000fea0003800000 */
[----:B------:R-:W-:Y:S01]  /*0ab0*/  NOP ;  /* 0x0000000000007918 */ /* 0x000fe20000000000 */
[----:B---3--:R-:W-:Y:S06]  /*0ac0*/  BAR.SYNC.DEFER_BLOCKING 0x0 ;  /* 0x0000000000007b1d */ /* 0x008fec0000010000 */
[----:B------:R-:W-:Y:S02]  /*0ad0*/  BSSY.RECONVERGENT B1, `(.L_x_20) ;  /* 0x000000b000017945 */ /* 0x000fe40003800200 */
[----:B------:R-:W-:Y:S06]  /*0ae0*/  BAR.SYNC.DEFER_BLOCKING 0x0 ;  /* 0x0000000000007b1d */ /* 0x000fec0000010000 */
[----:B------:R3:W-:Y:S01]  /*0af0*/  @!P0 STS [R10], RZ ;  /* 0x000000ff0a008388 */ /* 0x0007e20000000800 */
[----:B------:R-:W-:Y:S01]  /*0b00*/  NOP ;  /* 0x0000000000007918 */ /* 0x000fe20000000000 */
[----:B------:R-:W-:Y:S05]  /*0b10*/  @P3 BRA `(.L_x_21) ;  /* 0x0000000000183947 */ /* 0x000fea0003800000 */
[----:B--2---:R-:W2:Y:S01]  /*0b20*/  LDS R4, [UR8+0x8] ;  /* 0x00000808ff047984 */ /* 0x004ea20008000800 */
[----:B------:R-:W4:Y:S01]  /*0b30*/  LDC.64 R8, c[0x0][0x388] ;  /* 0x0000e200ff087b82 */ /* 0x000f220000000a00 */
[----:B------:R-:W-:Y:S02]  /*0b40*/  IMAD.MOV.U32 R5, RZ, RZ, 0x70 ;  /* 0x00000070ff057424 */ /* 0x000fe400078e00ff */
[----:B----4-:R4:W-:Y:S03]  /*0b50*/  STS.64 [UR8], R8 ;  /* 0x00000008ff007988 */ /* 0x0109e60008000a08 */
[----:B--2---:R-:W-:-:S05]  /*0b60*/  LOP3.LUT R4, R4, 0x10, R5, 0xd8, !PT ;  /* 0x0000001004047812 */ /* 0x004fca00078ed805 */
[----:B------:R4:W-:Y:S02]  /*0b70*/  STS [UR8+0x8], R4 ;  /* 0x00000804ff007988 */ /* 0x0009e40008000808 */
.L_x_21:
[----:B--2---:R-:W-:Y:S05]  /*0b80*/  BSYNC.RECONVERGENT B1 ;  /* 0x0000000000017941 */ /* 0x004fea0003800200 */
.L_x_20:
[----:B------:R-:W-:Y:S04]  /*0b90*/  BSSY.RECONVERGENT B1, `(.L_x_22) ;  /* 0x000000a000017945 */ /* 0x000fe80003800200 */
[----:B------:R-:W-:Y:S05]  /*0ba0*/  @P3 BRA `(.L_x_23) ;  /* 0x0000000000203947 */ /* 0x000fea0003800000 */
[----:B----4-:R-:W2:Y:S01]  /*0bb0*/  LDS R4, [UR8+0x34] ;  /* 0x00003408ff047984 */ /* 0x010ea20008000800 */
[----:B------:R-:W-:Y:S02]  /*0bc0*/  IMAD.MOV.U32 R9, RZ, RZ, 0x3f000000 ;  /* 0x3f000000ff097424 */ /* 0x000fe400078e00ff */
[----:B------:R-:W-:Y:S01]  /*0bd0*/  @!P3 IMAD.MOV.U32 R5, RZ, RZ, 0x3f ;  /* 0x0000003fff05b424 */ /* 0x000fe200078e00ff */
[----:B------:R-:W4:Y:S02]  /*0be0*/  @!P3 LDS R6, [UR8+0x38] ;  /* 0x00003808ff06b984 */ /* 0x000f240008000800 */
[----:B--2---:R-:W-:Y:S02]  /*0bf0*/  LOP3.LUT R4, R4, 0xff000000, R9, 0xb8, !PT ;  /* 0xff00000004047812 */ /* 0x004fe400078eb809 */
[----:B----4-:R-:W-:-:S03]  /*0c00*/  @!P3 LOP3.LUT R5, R6, 0xff, R5, 0xb8, !PT ;  /* 0x000000ff0605b812 */ /* 0x010fc600078eb805 */
[----:B------:R2:W-:Y:S04]  /*0c10*/  STS [UR8+0x34], R4 ;  /* 0x00003404ff007988 */ /* 0x0005e80008000808 */
[----:B------:R2:W-:Y:S02]  /*0c20*/  @!P3 STS [UR8+0x38], R5 ;  /* 0x00003805ff00b988 */ /* 0x0005e40008000808 */
.L_x_23:
[----:B------:R-:W-:Y:S05]  /*0c30*/  BSYNC.RECONVERGENT B1 ;  /* 0x0000000000017941 */ /* 0x000fea0003800200 */
.L_x_22:
[----:B------:R-:W-:Y:S04]  /*0c40*/  BSSY.RECONVERGENT B1, `(.L_x_24) ;  /* 0x0000004000017945 */ /* 0x000fe80003800200 */
[----:B------:R-:W-:Y:S05]  /*0c50*/  @P3 BRA `(.L_x_25) ;  /* 0x0000000000083947 */ /* 0x000fea0003800000 */
[----:B------:R5:W-:Y:S04]  /*0c60*/  STS [UR8+0x24], R11 ;  /* 0x0000240bff007988 */ /* 0x000be80008000808 */
[----:B------:R5:W-:Y:S02]  /*0c70*/  STS [UR8+0x20], R3 ;  /* 0x00002003ff007988 */ /* 0x000be40008000808 */
.L_x_25:
[----:B------:R-:W-:Y:S05]  /*0c80*/  BSYNC.RECONVERGENT B1 ;  /* 0x0000000000017941 */ /* 0x000fea0003800200 */
.L_x_24:
[----:B------:R-:W-:Y:S04]  /*0c90*/  BSSY.RECONVERGENT B1, `(.L_x_26) ;  /* 0x000000e000017945 */ /* 0x000fe80003800200 */
[----:B------:R-:W-:Y:S05]  /*0ca0*/  @P3 BRA `(.L_x_27) ;  /* 0x0000000000303947 */ /* 0x000fea0003800000 */
[----:B--2---:R-:W2:Y:S01]  /*0cb0*/  LDS R5, [UR8+0x34] ;  /* 0x00003408ff057984 */ /* 0x004ea20008000800 */
[----:B----4-:R-:W4:Y:S03]  /*0cc0*/  LDC.64 R8, c[0x0][0x3b0] ;  /* 0x0000ec00ff087b82 */ /* 0x010f260000000a00 */
[----:B------:R-:W3:Y:S01]  /*0cd0*/  LDS R4, [UR8+0x1c] ;  /* 0x00001c08ff047984 */ /* 0x000ee20008000800 */
[C---:B----4-:R-:W-:Y:S01]  /*0ce0*/  SHF.L.U64.HI R9, R8.reuse, 0x1, R9 ;  /* 0x0000000108097819 */ /* 0x050fe20000010209 */
[----:B------:R-:W-:-:S03]  /*0cf0*/  IMAD.SHL.U32 R6, R8, 0x2, RZ ;  /* 0x0000000208067824 */ /* 0x000fc600078e00ff */
[--C-:B-----5:R-:W-:Y:S02]  /*0d00*/  SHF.R.U32.HI R11, RZ, 0x4, R9.reuse ;  /* 0x00000004ff0b7819 */ /* 0x120fe40000011609 */
[----:B------:R-:W-:-:S05]  /*0d10*/  SHF.R.U64 R6, R6, 0x4, R9 ;  /* 0x0000000406067819 */ /* 0x000fca0000001209 */
[----:B------:R4:W-:Y:S01]  /*0d20*/  STS [UR8+0xc], R6 ;  /* 0x00000c06ff007988 */ /* 0x0009e20008000808 */
[----:B--2---:R-:W-:Y:S02]  /*0d30*/  LOP3.LUT R5, R5, 0x7, RZ, 0xb8, !PT ;  /* 0x0000000705057812 */ /* 0x004fe400078eb8ff */
[----:B---3--:R-:W-:-:S03]  /*0d40*/  LOP3.LUT R4, R4, 0xf, R11, 0xb8, !PT ;  /* 0x0000000f04047812 */ /* 0x008fc600078eb80b */
[----:B------:R4:W-:Y:S04]  /*0d50*/  STS [UR8+0x34], R5 ;  /* 0x00003405ff007988 */ /* 0x0009e80008000808 */
[----:B------:R4:W-:Y:S02]  /*0d60*/  STS [UR8+0x1c], R4 ;  /* 0x00001c04ff007988 */ /* 0x0009e40008000808 */
.L_x_27:
[----:B------:R-:W-:Y:S05]  /*0d70*/  BSYNC.RECONVERGENT B1 ;  /* 0x0000000000017941 */ /* 0x000fea0003800200 */
.L_x_26:
[----:B------:R-:W-:Y:S04]  /*0d80*/  BSSY.RECONVERGENT B2, `(.L_x_28) ;  /* 0x000001a000027945 */ /* 0x000fe80003800200 */
[----:B------:R-:W-:Y:S04]  /*0d90*/  BSSY.RELIABLE B1, `(.L_x_29) ;  /* 0x0000015000017945 */ /* 0x000fe80003800100 */
[----:B------:R-:W-:Y:S05]  /*0da0*/  @P3 BRA `(.L_x_30) ;  /* 0x0000000000203947 */ /* 0x000fea0003800000 */
[----:B--2-4-:R-:W2:Y:S02]  /*0db0*/  LDS R4, [UR8+0x34] ;  /* 0x00003408ff047984 */ /* 0x014ea40008000800 */
[----:B--2---:R-:W-:-:S05]  /*0dc0*/  LOP3.LUT R4, R4, 0x38, RZ, 0xb8, !PT ;  /* 0x0000003804047812 */ /* 0x004fca00078eb8ff */
[----:B------:R2:W-:Y:S01]  /*0dd0*/  STS [UR8+0x34], R4 ;  /* 0x00003404ff007988 */ /* 0x0005e20008000808 */
[----:B------:R-:W-:Y:S05]  /*0de0*/  @P3 BRA `(.L_x_31) ;  /* 0x0000000000203947 */ /* 0x000fea0003800000 */
[----:B--2---:R-:W2:Y:S01]  /*0df0*/  LDS R4, [UR8+0x8] ;  /* 0x00000808ff047984 */ /* 0x004ea20008000800 */
[----:B------:R-:W-:-:S05]  /*0e00*/  IMAD.MOV.U32 R5, RZ, RZ, 0x780 ;  /* 0x00000780ff057424 */ /* 0x000fca00078e00ff */
[----:B--2---:R-:W-:-:S05]  /*0e10*/  LOP3.LUT R4, R4, 0x500, R5, 0xd8, !PT ;  /* 0x0000050004047812 */ /* 0x004fca00078ed805 */
[----:B------:R2:W-:Y:S02]  /*0e20*/  STS [UR8+0x8], R4 ;  /* 0x00000804ff007988 */ /* 0x0005e40008000808 */
.L_x_30:
[----:B------:R-:W-:Y:S05]  /*0e30*/  @P3 BRA `(.L_x_32) ;  /* 0x0000000000283947 */ /* 0x000fea0003800000 */
[----:B--2-4-:R-:W2:Y:S02]  /*0e40*/  LDS R4, [UR8+0x8] ;  /* 0x00000808ff047984 */ /* 0x014ea40008000800 */
[----:B--2---:R-:W-:-:S05]  /*0e50*/  LOP3.LUT R4, R4, 0x1800, RZ, 0xb8, !PT ;  /* 0x0000180004047812 */ /* 0x004fca00078eb8ff */
[----:B------:R4:W-:Y:S02]  /*0e60*/  STS [UR8+0x8], R4 ;  /* 0x00000804ff007988 */ /* 0x0009e40008000808 */
.L_x_31:
[----:B------:R-:W-:Y:S05]  /*0e70*/  @P3 BREAK.RELIABLE B1 ;  /* 0x0000000000013942 */ /* 0x000fea0003800100 */
[----:B------:R-:W-:Y:S05]  /*0e80*/  @P3 BRA `(.L_x_33) ;  /* 0x0000000000243947 */ /* 0x000fea0003800000 */
[----:B--2-4-:R-:W2:Y:S01]  /*0e90*/  LDS R4, [UR8+0x8] ;  /* 0x00000808ff047984 */ /* 0x014ea20008000800 */
[----:B------:R-:W-:-:S05]  /*0ea0*/  IMAD.MOV.U32 R5, RZ, RZ, 0x6000 ;  /* 0x00006000ff057424 */ /* 0x000fca00078e00ff */
[----:B--2---:R-:W-:-:S04]  /*0eb0*/  LOP3.LUT R4, R4, 0x6000, R5, 0xd8, !PT ;  /* 0x0000600004047812 */ /* 0x004fc800078ed805 */
[----:B------:R-:W-:-:S05]  /*0ec0*/  LOP3.LUT R4, R4, 0x400000, RZ, 0xb8, !PT ;  /* 0x0040000004047812 */ /* 0x000fca00078eb8ff */
[----:B------:R2:W-:Y:S02]  /*0ed0*/  STS [UR8+0x8], R4 ;  /* 0x00000804ff007988 */ /* 0x0005e40008000808 */
.L_x_32:
[----:B------:R-:W-:Y:S05]  /*0ee0*/  BSYNC.RELIABLE B1 ;  /* 0x0000000000017941 */ /* 0x000fea0003800100 */
.L_x_29:
[----:B--2-4-:R-:W2:Y:S02]  /*0ef0*/  @!P3 LDS R4, [UR8+0x8] ;  /* 0x00000808ff04b984 */ /* 0x014ea40008000800 */
[----:B--2---:R-:W-:-:S05]  /*0f00*/  @!P3 LOP3.LUT R4, R4, 0x8000, RZ, 0xb8, !PT ;  /* 0x000080000404b812 */ /* 0x004fca00078eb8ff */
[----:B------:R2:W-:Y:S02]  /*0f10*/  @!P3 STS [UR8+0x8], R4 ;  /* 0x00000804ff00b988 */ /* 0x0005e40008000808 */
.L_x_33:
[----:B------:R-:W-:Y:S05]  /*0f20*/  BSYNC.RECONVERGENT B2 ;  /* 0x0000000000027941 */ /* 0x000fea0003800200 */
.L_x_28:
[----:B------:R-:W-:Y:S05]  /*0f30*/  WARPSYNC.ALL ;  /* 0x0000000000007948 */ /* 0x000fea0003800000 */
[----:B------:R-:W-:Y:S01]  /*0f40*/  NOP ;  /* 0x0000000000007918 */ /* 0x000fe20000000000 */
[----:B------:R-:W-:-:S04]  /*0f50*/  UIADD3 UR5, UPT, UPT, UR4, 0x80, URZ ;  /* 0x0000008004057890 */ /* 0x000fc8000fffe0ff */
[----:B------:R-:W-:-:S04]  /*0f60*/  UIADD3 UR26, UP0, UPT, UR5, UR20, URZ ;  /* 0x00000014051a7290 */ /* 0x000fc8000ff1e0ff */
[----:B------:R-:W-:Y:S01]  /*0f70*/  ULEA.HI.X.SX32 UR27, UR5, UR21, 0x1, UP0 ;  /* 0x00000015051b7291 */ /* 0x000fe200080f0eff */
[----:B------:R-:W-:Y:S11]  /*0f80*/  @P0 BRA `(.L_x_34) ;  /* 0x0000000000300947 */ /* 0x000ff60003800000 */
[----:B--2-4-:R-:W2:Y:S01]  /*0f90*/  S2R R4, SR_LANEID ;  /* 0x0000000000047919 */ /* 0x014ea20000000000 */
[----:B------:R-:W-:Y:S05]  /*0fa0*/  WARPSYNC.ALL ;  /* 0x0000000000007948 */ /* 0x000fea0003800000 */
[----:B------:R-:W-:Y:S01]  /*0fb0*/  NOP ;  /* 0x0000000000007918 */ /* 0x000fe20000000000 */
[----:B--2---:R-:W-:-:S05]  /*0fc0*/  IMAD.SHL.U32 R6, R4, 0x4, RZ ;  /* 0x0000000404067824 */ /* 0x004fca00078e00ff */
[----:B------:R-:W2:Y:S01]  /*0fd0*/  LDS R9, [R6+UR8] ;  /* 0x0000000806097984 */ /* 0x000ea20008000800 */
[----:B------:R-:W-:-:S05]  /*0fe0*/  IADD3 R4, P1, PT, R6, UR26, RZ ;  /* 0x0000001a06047c10 */ /* 0x000fca000ff3e0ff */
[----:B------:R-:W-:-:S05]  /*0ff0*/  IMAD.X R5, RZ, RZ, UR27, P1 ;  /* 0x0000001bff057e24 */ /* 0x000fca00088e06ff */
[----:B--2---:R2:W4:Y:S01]  /*1000*/  ATOMG.E.EXCH.STRONG.GPU PT, RZ, [R4], R9 ;  /* 0x0000000904ff73a8 */ /* 0x00452200041ee100 */
[----:B------:R-:W-:-:S04]  /*1010*/  DEPBAR {5,4,3,2,1,0} ;  /* 0x0000003f0000791a */ /* 0x000fc80000000000 */
[----:B------:R-:W3:Y:S02]  /*1020*/  CCTL.E.C.LDCU.IV.DEEP [UR26] ;  /* 0x000000001a007540 */ /* 0x000ee40009c08000 */
[----:B---3--:R2:W-:Y:S01]  /*1030*/  UTMACCTL.IV [UR26] ;  /* 0x000000001a0079b9 */ /* 0x0085e20008000000 */
[----:B------:R-:W-:Y:S01]  /*1040*/  NOP ;  /* 0x0000000000007918 */ /* 0x000fe20000000000 */
.L_x_34:
[----:B------:R-:W-:Y:S05]  /*1050*/  @P0 BRA `(.L_x_35) ;  /* 0x00000000000c0947 */ /* 0x000fea0003800000 */
[----:B------:R0:W-:Y:S01]  /*1060*/  UTMACMDFLUSH ;  /* 0x00000000000079b7 */ /* 0x0001e20000000000 */
[----:B------:R-:W-:Y:S05]  /*1070*/  @P0 BRA `(.L_x_35) ;  /* 0x0000000000040947 */ /* 0x000fea0003800000 */
[----:B------:R-:W-:-:S04]  /*1080*/  DEPBAR.LE SB0, 0x0 ;  /* 0x000080000000791a */ /* 0x000fc80000000000 */
.L_x_35:
[----:B------:R-:W-:Y:S05]  /*1090*/  WARPSYNC.ALL ;  /* 0x0000000000007948 */ /* 0x000fea0003800000 */
[----:B------:R-:W-:Y:S01]  /*10a0*/  NOP ;  /* 0x0000000000007918 */ /* 0x000fe20000000000 */
[----:B----4-:R-:W-:Y:S06]  /*10b0*/  BAR.SYNC.DEFER_BLOCKING 0x0 ;  /* 0x0000000000007b1d */ /* 0x010fec0000010000 */
[----:B------:R-:W-:Y:S02]  /*10c0*/  BSSY.RECONVERGENT B2, `(.L_x_36) ;  /* 0x000000b000027945 */ /* 0x000fe40003800200 */
[----:B------:R-:W-:Y:S06]  /*10d0*/  BAR.SYNC.DEFER_BLOCKING 0x0 ;  /* 0x0000000000007b1d */ /* 0x000fec0000010000 */
[----:B------:R4:W-:Y:S01]  /*10e0*/  @!P0 STS [R10], RZ ;  /* 0x000000ff0a008388 */ /* 0x0009e20000000800 */
[----:B------:R-:W-:Y:S01]  /*10f0*/  NOP ;  /* 0x0000000000007918 */ /* 0x000fe20000000000 */
[----:B------:R-:W-:Y:S05]  /*1100*/  @P3 BRA `(.L_x_37) ;  /* 0x0000000000183947 */ /* 0x000fea0003800000 */
[----:B--2---:R-:W2:Y:S01]  /*1110*/  LDS R4, [UR8+0x8] ;  /* 0x00000808ff047984 */ /* 0x004ea20008000800 */
[----:B------:R-:W3:Y:S01]  /*1120*/  LDC.64 R8, c[0x0][0x390] ;  /* 0x0000e400ff087b82 */ /* 0x000ee20000000a00 */
[----:B------:R-:W-:Y:S02]  /*1130*/  IMAD.MOV.U32 R5, RZ, RZ, 0x70 ;  /* 0x00000070ff057424 */ /* 0x000fe400078e00ff */
[----:B---3--:R3:W-:Y:S03]  /*1140*/  STS.64 [UR8], R8 ;  /* 0x00000008ff007988 */ /* 0x0087e60008000a08 */
[----:B--2---:R-:W-:-:S05]  /*1150*/  LOP3.LUT R4, R4, 0x10, R5, 0xd8, !PT ;  /* 0x0000001004047812 */ /* 0x004fca00078ed805 */
[----:B------:R3:W-:Y:S02]  /*1160*/  STS [UR8+0x8], R4 ;  /* 0x00000804ff007988 */ /* 0x0007e40008000808 */
.L_x_37:
[----:B--2---:R-:W-:Y:S05]  /*1170*/  BSYNC.RECONVERGENT B2 ;  /* 0x0000000000027941 */ /* 0x004fea0003800200 */
.L_x_36:
[----:B------:R-:W-:Y:S04]  /*1180*/  BSSY.RECONVERGENT B3, `(.L_x_38) ;  /* 0x0000011000037945 */ /* 0x000fe80003800200 */
[----:B------:R-:W-:Y:S04]  /*1190*/  BSSY.RELIABLE B2, `(.L_x_39) ;  /* 0x000000e000027945 */ /* 0x000fe80003800100 */
[----:B------:R-:W-:Y:S05]  /*11a0*/  @P3 BRA `(.L_x_40) ;  /* 0x0000000000243947 */ /* 0x000fea0003800000 */
[----:B---3--:R-:W2:Y:S01]  /*11b0*/  LDS R4, [UR8+0x34] ;  /* 0x00003408ff047984 */ /* 0x008ea20008000800 */
[----:B------:R-:W-:-:S05]  /*11c0*/  IMAD.MOV.U32 R5, RZ, RZ, 0x3f000000 ;  /* 0x3f000000ff057424 */ /* 0x000fca00078e00ff */
[----:B--2---:R-:W-:-:S05]  /*11d0*/  LOP3.LUT R4, R4, 0xff000000, R5, 0xb8, !PT ;  /* 0xff00000004047812 */ /* 0x004fca00078eb805 */
[----:B------:R2:W-:Y:S01]  /*11e0*/  STS [UR8+0x34], R4 ;  /* 0x00003404ff007988 */ /* 0x0005e20008000808 */
[----:B------:R-:W-:Y:S05]  /*11f0*/  @P3 BRA `(.L_x_41) ;  /* 0x00000000001c3947 */ /* 0x000fea0003800000 */
[----:B--2---:R-:W2:Y:S01]  /*1200*/  LDS R4, [UR8+0x38] ;  /* 0x00003808ff047984 */ /* 0x004ea20008000800 */
[----:B------:R-:W-:-:S05]  /*1210*/  IMAD.MOV.U32 R5, RZ, RZ, 0x7f ;  /* 0x0000007fff057424 */ /* 0x000fca00078e00ff */
[----:B--2---:R-:W-:-:S05]  /*1220*/  LOP3.LUT R4, R4, 0xff, R5, 0xb8, !PT ;  /* 0x000000ff04047812 */ /* 0x004fca00078eb805 */
[----:B------:R2:W-:Y:S02]  /*1230*/  STS [UR8+0x38], R4 ;  /* 0x00003804ff007988 */ /* 0x0005e40008000808 */
.L_x_40:
[----:B------:R-:W-:Y:S05]  /*1240*/  @P3 BREAK.RELIABLE B2 ;  /* 0x0000000000023942 */ /* 0x000fea0003800100 */
[----:B------:R-:W-:Y:S05]  /*1250*/  @P3 BRA `(.L_x_42) ;  /* 0x00000000000c3947 */ /* 0x000fea0003800000 */
[----:B------:R2:W-:Y:S02]  /*1260*/  STS [UR8+0x20], R3 ;  /* 0x00002003ff007988 */ /* 0x0005e40008000808 */
.L_x_41:
[----:B------:R-:W-:Y:S05]  /*1270*/  BSYNC.RELIABLE B2 ;  /* 0x0000000000027941 */ /* 0x000fea0003800100 */
.L_x_39:
[----:B------:R2:W-:Y:S02]  /*1280*/  @!P3 STS [UR8+0x24], R2 ;  /* 0x00002402ff00b988 */ /* 0x0005e40008000808 */
.L_x_42:
[----:B------:R-:W-:Y:S05]  /*1290*/  BSYNC.RECONVERGENT B3 ;  /* 0x0000000000037941 */ /* 0x000fea0003800200 */
.L_x_38:
[----:B------:R-:W-:Y:S05]  /*12a0*/  WARPSYNC.ALL ;  /* 0x0000000000007948 */ /* 0x000fea0003800000 */
[----:B------:R-:W-:Y:S01]  /*12b0*/  NOP ;  /* 0x0000000000007918 */ /* 0x000fe20000000000 */
[----:B------:R-:W-:Y:S04]  /*12c0*/  BSSY.RECONVERGENT B3, `(.L_x_43) ;  /* 0x000000e000037945 */ /* 0x000fe80003800200 */
[----:B------:R-:W-:Y:S05]  /*12d0*/  @P3 BRA `(.L_x_44) ;  /* 0x0000000000303947 */ /* 0x000fea0003800000 */
[----:B--2--5:R-:W2:Y:S01]  /*12e0*/  LDS R3, [UR8+0x34] ;  /* 0x00003408ff037984 */ /* 0x024ea20008000800 */
[----:B---3--:R-:W3:Y:S03]  /*12f0*/  LDC.64 R4, c[0x0][0x3b8] ;  /* 0x0000ee00ff047b82 */ /* 0x008ee60000000a00 */
[----:B------:R-:W5:Y:S01]  /*1300*/  LDS R2, [UR8+0x1c] ;  /* 0x00001c08ff027984 */ /* 0x000f620008000800 */
[C---:B---3--:R-:W-:Y:S01]  /*1310*/  SHF.L.U64.HI R5, R4.reuse, 0x1, R5 ;  /* 0x0000000104057819 */ /* 0x048fe20000010205 */
[----:B------:R-:W-:-:S03]  /*1320*/  IMAD.SHL.U32 R4, R4, 0x2, RZ ;  /* 0x0000000204047824 */ /* 0x000fc600078e00ff */
[--C-:B------:R-:W-:Y:S02]  /*1330*/  SHF.R.U32.HI R9, RZ, 0x4, R5.reuse ;  /* 0x00000004ff097819 */ /* 0x100fe40000011605 */
[----:B------:R-:W-:-:S05]  /*1340*/  SHF.R.U64 R4, R4, 0x4, R5 ;  /* 0x0000000404047819 */ /* 0x000fca0000001205 */
[----:B------:R3:W-:Y:S01]  /*1350*/  STS [UR8+0xc], R4 ;  /* 0x00000c04ff007988 */ /* 0x0007e20008000808 */
[----:B--2---:R-:W-:Y:S02]  /*1360*/  LOP3.LUT R3, R3, 0x7, RZ, 0xb8, !PT ;  /* 0x0000000703037812 */ /* 0x004fe400078eb8ff */
[----:B-----5:R-:W-:-:S03]  /*1370*/  LOP3.LUT R2, R2, 0xf, R9, 0xb8, !PT ;  /* 0x0000000f02027812 */ /* 0x020fc600078eb809 */
[----:B------:R3:W-:Y:S04]  /*1380*/  STS [UR8+0x34], R3 ;  /* 0x00003403ff007988 */ /* 0x0007e80008000808 */
[----:B------:R3:W-:Y:S02]  /*1390*/  STS [UR8+0x1c], R2 ;  /* 0x00001c02ff007988 */ /* 0x0007e40008000808 */
.L_x_44:
[----:B------:R-:W-:Y:S05]  /*13a0*/  BSYNC.RECONVERGENT B3 ;  /* 0x0000000000037941 */ /* 0x000fea0003800200 */
.L_x_43:
[----:B------:R-:W-:Y:S04]  /*13b0*/  BSSY.RECONVERGENT B4, `(.L_x_45) ;  /* 0x000001a000047945 */ /* 0x000fe80003800200 */
[----:B------:R-:W-:Y:S04]  /*13c0*/  BSSY.RELIABLE B3, `(.L_x_46) ;  /* 0x0000015000037945 */ /* 0x000fe80003800100 */
[----:B------:R-:W-:Y:S05]  /*13d0*/  @P3 BRA `(.L_x_47) ;  /* 0x0000000000203947 */ /* 0x000fea0003800000 */
[----:B--23--:R-:W2:Y:S02]  /*13e0*/  LDS R2, [UR8+0x34] ;  /* 0x00003408ff027984 */ /* 0x00cea40008000800 */
[----:B--2---:R-:W-:-:S05]  /*13f0*/  LOP3.LUT R2, R2, 0x38, RZ, 0xb8, !PT ;  /* 0x0000003802027812 */ /* 0x004fca00078eb8ff */
[----:B------:R2:W-:Y:S01]  /*1400*/  STS [UR8+0x34], R2 ;  /* 0x00003402ff007988 */ /* 0x0005e20008000808 */
[----:B------:R-:W-:Y:S05]  /*1410*/  @P3 BRA `(.L_x_48) ;  /* 0x0000000000203947 */ /* 0x000fea0003800000 */
[----:B--2---:R-:W2:Y:S01]  /*1420*/  LDS R2, [UR8+0x8] ;  /* 0x00000808ff027984 */ /* 0x004ea20008000800 */
[----:B-----5:R-:W-:-:S05]  /*1430*/  IMAD.MOV.U32 R3, RZ, RZ, 0x780 ;  /* 0x00000780ff037424 */ /* 0x020fca00078e00ff */
[----:B--2---:R-:W-:-:S05]  /*1440*/  LOP3.LUT R2, R2, 0x500, R3, 0xd8, !PT ;  /* 0x0000050002027812 */ /* 0x004fca00078ed803 */
[----:B------:R2:W-:Y:S02]  /*1450*/  STS [UR8+0x8], R2 ;  /* 0x00000802ff007988 */ /* 0x0005e40008000808 */
.L_x_47:
[----:B------:R-:W-:Y:S05]  /*1460*/  @P3 BRA `(.L_x_49) ;  /* 0x0000000000283947 */ /* 0x000fea0003800000 */
[----:B--23--:R-:W2:Y:S02]  /*1470*/  LDS R2, [UR8+0x8] ;  /* 0x00000808ff027984 */ /* 0x00cea40008000800 */
[----:B--2---:R-:W-:-:S05]  /*1480*/  LOP3.LUT R2, R2, 0x1800, RZ, 0xb8, !PT ;  /* 0x0000180002027812 */ /* 0x004fca00078eb8ff */
[----:B------:R3:W-:Y:S02]  /*1490*/  STS [UR8+0x8], R2 ;  /* 0x00000802ff007988 */ /* 0x0007e40008000808 */
.L_x_48:
[----:B------:R-:W-:Y:S05]  /*14a0*/  @P3 BREAK.RELIABLE B3 ;  /* 0x0000000000033942 */ /* 0x000fea0003800100 */
[----:B------:R-:W-:Y:S05]  /*14b0*/  @P3 BRA `(.L_x_50) ;  /* 0x0000000000243947 */ /* 0x000fea0003800000 */
[----:B--23--:R-:W2:Y:S01]  /*14c0*/  LDS R2, [UR8+0x8] ;  /* 0x00000808ff027984 */ /* 0x00cea20008000800 */
[----:B-----5:R-:W-:-:S05]  /*14d0*/  IMAD.MOV.U32 R3, RZ, RZ, 0x6000 ;  /* 0x00006000ff037424 */ /* 0x020fca00078e00ff */
[----:B--2---:R-:W-:-:S04]  /*14e0*/  LOP3.LUT R2, R2, 0x6000, R3, 0xd8, !PT ;  /* 0x0000600002027812 */ /* 0x004fc800078ed803 */
[----:B------:R-:W-:-:S05]  /*14f0*/  LOP3.LUT R2, R2, 0x400000, RZ, 0xb8, !PT ;  /* 0x0040000002027812 */ /* 0x000fca00078eb8ff */
[----:B------:R2:W-:Y:S02]  /*1500*/  STS [UR8+0x8], R2 ;  /* 0x00000802ff007988 */ /* 0x0005e40008000808 */
.L_x_49:
[----:B------:R-:W-:Y:S05]  /*1510*/  BSYNC.RELIABLE B3 ;  /* 0x0000000000037941 */ /* 0x000fea0003800100 */
.L_x_46:
[----:B--23--:R-:W2:Y:S02]  /*1520*/  @!P3 LDS R2, [UR8+0x8] ;  /* 0x00000808ff02b984 */ /* 0x00cea40008000800 */
[----:B--2---:R-:W-:-:S05]  /*1530*/  @!P3 LOP3.LUT R2, R2, 0x8000, RZ, 0xb8, !PT ;  /* 0x000080000202b812 */ /* 0x004fca00078eb8ff */
[----:B------:R2:W-:Y:S02]  /*1540*/  @!P3 STS [UR8+0x8], R2 ;  /* 0x00000802ff00b988 */ /* 0x0005e40008000808 */
.L_x_50:
[----:B------:R-:W-:Y:S05]  /*1550*/  BSYNC.RECONVERGENT B4 ;  /* 0x0000000000047941 */ /* 0x000fea0003800200 */
.L_x_45:
[----:B------:R-:W-:Y:S05]  /*1560*/  WARPSYNC.ALL ;  /* 0x0000000000007948 */ /* 0x000fea0003800000 */
[----:B------:R-:W-:Y:S01]  /*1570*/  NOP ;  /* 0x0000000000007918 */ /* 0x000fe20000000000 */
[----:B------:R-:W-:-:S04]  /*1580*/  UIADD3 UR4, UPT, UPT, UR4, 0x100, URZ ;  /* 0x0000010004047890 */ /* 0x000fc8000fffe0ff */
[----:B------:R-:W-:-:S04]  /*1590*/  UIADD3 UR20, UP0, UPT, UR4, UR20, URZ ;  /* 0x0000001404147290 */ /* 0x000fc8000ff1e0ff */
[----:B------:R-:W-:Y:S01]  /*15a0*/  ULEA.HI.X.SX32 UR21, UR4, UR21, 0x1, UP0 ;  /* 0x0000001504157291 */ /* 0x000fe200080f0eff */
[----:B------:R-:W-:Y:S11]  /*15b0*/  @P0 BRA `(.L_x_51) ;  /* 0x0000000000300947 */ /* 0x000ff60003800000 */
[----:B--23--:R-:W2:Y:S01]  /*15c0*/  S2R R2, SR_LANEID ;  /* 0x0000000000027919 */ /* 0x00cea20000000000 */
[----:B------:R-:W-:Y:S05]  /*15d0*/  WARPSYNC.ALL ;  /* 0x0000000000007948 */ /* 0x000fea0003800000 */
[----:B------:R-:W-:Y:S01]  /*15e0*/  NOP ;  /* 0x0000000000007918 */ /* 0x000fe20000000000 */
[----:B--2---:R-:W-:-:S05]  /*15f0*/  IMAD.SHL.U32 R4, R2, 0x4, RZ ;  /* 0x0000000402047824 */ /* 0x004fca00078e00ff */
[----:B------:R-:W2:Y:S01]  /*1600*/  LDS R5, [R4+UR8] ;  /* 0x0000000804057984 */ /* 0x000ea20008000800 */
[----:B------:R-:W-:-:S05]  /*1610*/  IADD3 R2, P1, PT, R4, UR20, RZ ;  /* 0x0000001404027c10 */ /* 0x000fca000ff3e0ff */
[----:B-----5:R-:W-:-:S05]  /*1620*/  IMAD.X R3, RZ, RZ, UR21, P1 ;  /* 0x00000015ff037e24 */ /* 0x020fca00088e06ff */
[----:B--2---:R2:W3:Y:S01]  /*1630*/  ATOMG.E.EXCH.STRONG.GPU PT, RZ, [R2], R5 ;  /* 0x0000000502ff73a8 */ /* 0x0044e200041ee100 */
[----:B------:R-:W-:-:S04]  /*1640*/  DEPBAR {5,4,3,2,1,0} ;  /* 0x0000003f0000791a */ /* 0x000fc80000000000 */
[----:B------:R-:W5:Y:S02]  /*1650*/  CCTL.E.C.LDCU.IV.DEEP [UR20] ;  /* 0x0000000014007540 */ /* 0x000f640009c08000 */
[----:B-----5:R2:W-:Y:S01]  /*1660*/  UTMACCTL.IV [UR20] ;  /* 0x00000000140079b9 */ /* 0x0205e20008000000 */
[----:B------:R-:W-:Y:S01]  /*1670*/  NOP ;  /* 0x0000000000007918 */ /* 0x000fe20000000000 */
.L_x_51:
[----:B------:R-:W-:Y:S05]  /*1680*/  @P0 BRA `(.L_x_52) ;  /* 0x00000000000c0947 */ /* 0x000fea0003800000 */
[----:B------:R0:W-:Y:S01]  /*1690*/  UTMACMDFLUSH ;  /* 0x00000000000079b7 */ /* 0x0001e20000000000 */
[----:B------:R-:W-:Y:S05]  /*16a0*/  @P0 BRA `(.L_x_52) ;  /* 0x0000000000040947 */ /* 0x000fea0003800000 */
[----:B------:R-:W-:-:S04]  /*16b0*/  DEPBAR.LE SB0, 0x0 ;  /* 0x000080000000791a */ /* 0x000fc80000000000 */
.L_x_52:
[----:B------:R-:W-:Y:S05]  /*16c0*/  WARPSYNC.ALL ;  /* 0x0000000000007948 */ /* 0x000fea0003800000 */
[----:B------:R-:W-:Y:S01]  /*16d0*/  NOP ;  /* 0x0000000000007918 */ /* 0x000fe20000000000 */
[----:B---3--:R-:W-:Y:S01]  /*16e0*/  BAR.SYNC.DEFER_BLOCKING 0x0 ;  /* 0x0000000000007b1d */ /* 0x008fe20000010000 */
[----:B--2---:R-:W-:Y:S01]  /*16f0*/  SHF.R.U32.HI R2, RZ, 0x5, R0 ;  /* 0x00000005ff027819 */ /* 0x004fe20000011600 */
[----:B------:R-:W-:Y:S01]  /*1700*/  UIADD3 UR12, UPT, UPT, UR8, 0xc010, URZ ;  /* 0x0000c010080c7890 */ /* 0x000fe2000fffe0ff */
[----:B------:R-:W-:Y:S01]  /*1710*/  ISETP.GE.AND P0, PT, R7, 0x1, PT ;  /* 0x000000010700780c */ /* 0x000fe20003f06270 */
[----:B------:R-:W-:Y:S01]  /*1720*/  USHF.L.U32 UR15, UR7, 0x7, URZ ;  /* 0x00000007070f7899 */ /* 0x000fe200080006ff */
[----:B------:R-:W-:Y:S01]  /*1730*/  R2UR UR22, R2 ;  /* 0x00000000021672ca */ /* 0x000fe200000e0000 */
[----:B------:R-:W-:Y:S01]  /*1740*/  VOTEU.ALL UP0, P3 ;  /* 0x0000000000ff7886 */ /* 0x000fe20001800000 */
[----:B------:R-:W-:Y:S01]  /*1750*/  UMOV UR4, 0x1 ;  /* 0x0000000100047882 */ /* 0x000fe20000000000 */
[----:B------:R-:W-:Y:S01]  /*1760*/  VOTEU.ALL UP1, P3 ;  /* 0x0000000000ff7886 */ /* 0x000fe20001820000 */
[----:B------:R-:W-:Y:S01]  /*1770*/  USHF.L.U32 UR18, UR9, 0x6, URZ ;  /* 0x0000000609127899 */ /* 0x000fe200080006ff */
[----:B------:R-:W-:Y:S01]  /*1780*/  BSSY.RECONVERGENT B4, `(.L_x_53) ;  /* 0x0000018000047945 */ /* 0x000fe20003800200 */
[----:B------:R-:W-:-:S04]  /*1790*/  @!UP0 UIADD3 UR10, UPT, UPT, -UR4, 0x100000, URZ ;  /* 0x00100000040a8890 */ /* 0x000fc8000fffe1ff */
[----:B------:R-:W-:Y:S02]  /*17a0*/  @!UP0 USHF.L.U32 UR11, UR10, 0xb, URZ ;  /* 0x0000000b0a0b8899 */ /* 0x000fe400080006ff */
[----:B------:R-:W-:Y:S02]  /*17b0*/  @!UP0 USHF.L.U32 UR10, UR10, 0x1, URZ ;  /* 0x000000010a0a8899 */ /* 0x000fe400080006ff */
[----:B------:R-:W-:-:S04]  /*17c0*/  @!UP0 UIADD3 UR4, UPT, UPT, -UR4, 0x100000, URZ ;  /* 0x0010000004048890 */ /* 0x000fc8000fffe1ff */
[----:B------:R-:W-:Y:S02]  /*17d0*/  @!UP0 USHF.L.U32 UR5, UR4, 0xb, URZ ;  /* 0x0000000b04058899 */ /* 0x000fe400080006ff */
[----:B------:R-:W-:Y:S01]  /*17e0*/  @!UP0 USHF.L.U32 UR4, UR4, 0x1, URZ ;  /* 0x0000000104048899 */ /* 0x000fe200080006ff */
[----:B------:R-:W-:Y:S01]  /*17f0*/  VOTEU.ALL UP0, P3 ;  /* 0x0000000000ff7886 */ /* 0x000fe20001800000 */
[----:B------:R-:W2:Y:S04]  /*1800*/  FENCE.VIEW.ASYNC.S ;  /* 0x00000000000073c6 */ /* 0x000ea80000000000 */
[----:B--2---:R2:W3:Y:S06]  /*1810*/  @!UP0 SYNCS.EXCH.64 URZ, [UR8+0xc000], UR10 ;  /* 0x00c0000a08ff85b2 */ /* 0x0044ec0008000100 */
[----:B------:R2:W3:Y:S02]  /*1820*/  @!UP1 SYNCS.EXCH.64 URZ, [UR8+0xc010], UR4 ;  /* 0x00c0100408ff95b2 */ /* 0x0004e40008000100 */
[----:B---3--:R-:W-:Y:S06]  /*1830*/  BAR.SYNC.DEFER_BLOCKING 0x0 ;  /* 0x0000000000007b1d */ /* 0x008fec0000010000 */
[----:B------:R-:W-:Y:S05]  /*1840*/  @P3 BRA `(.L_x_54) ;  /* 0x00000000002c3947 */ /* 0x000fea0003800000 */
[----:B--2---:R-:W-:Y:S02]  /*1850*/  UMOV UR4, 0x1 ;  /* 0x0000000100047882 */ /* 0x004fe40000000000 */
[----:B------:R-:W-:-:S04]  /*1860*/  UIADD3 UR10, UPT, UPT, -UR4, 0x100000, URZ ;  /* 0x00100000040a7890 */ /* 0x000fc8000fffe1ff */
[----:B------:R-:W-:Y:S02]  /*1870*/  USHF.L.U32 UR11, UR10, 0xb, URZ ;  /* 0x0000000b0a0b7899 */ /* 0x000fe400080006ff */
[----:B------:R-:W-:Y:S02]  /*1880*/  USHF.L.U32 UR10, UR10, 0x1, URZ ;  /* 0x000000010a0a7899 */ /* 0x000fe400080006ff */
[----:B------:R-:W-:-:S04]  /*1890*/  UIADD3 UR4, UPT, UPT, -UR4, 0x100000, URZ ;  /* 0x0010000004047890 */ /* 0x000fc8000fffe1ff */
[----:B------:R-:W-:Y:S02]  /*18a0*/  USHF.L.U32 UR5, UR4, 0xb, URZ ;  /* 0x0000000b04057899 */ /* 0x000fe400080006ff */
[----:B------:R-:W-:Y:S01]  /*18b0*/  USHF.L.U32 UR4, UR4, 0x1, URZ ;  /* 0x0000000104047899 */ /* 0x000fe200080006ff */
[----:B------:R-:W2:Y:S03]  /*18c0*/  FENCE.VIEW.ASYNC.S ;  /* 0x00000000000073c6 */ /* 0x000ea60000000000 */
[----:B--2---:R3:W2:Y:S08]  /*18d0*/  SYNCS.EXCH.64 URZ, [UR8+0xc008], UR10 ;  /* 0x00c0080a08ff75b2 */ /* 0x0046b00008000100 */
[----:B------:R3:W4:Y:S02]  /*18e0*/  SYNCS.EXCH.64 URZ, [UR8+0xc018], UR4 ;  /* 0x00c0180408ff75b2 */ /* 0x0007240008000100 */
[----:B---3--:R-:W-:Y:S01]  /*18f0*/  NOP ;  /* 0x0000000000007918 */ /* 0x008fe20000000000 */
.L_x_54:
[----:B--2---:R-:W-:Y:S05]  /*1900*/  BSYNC.RECONVERGENT B4 ;  /* 0x0000000000047941 */ /* 0x004fea0003800200 */
.L_x_53:
[----:B------:R-:W-:Y:S05]  /*1910*/  @!P0 BRA `(.L_x_55) ;  /* 0x0000000800748947 */ /* 0x000fea0003800000 */
[----:B----4-:R-:W-:Y:S01]  /*1920*/  BAR.SYNC.DEFER_BLOCKING 0x0 ;  /* 0x0000000000007b1d */ /* 0x010fe20000010000 */
[----:B------:R-:W-:Y:S01]  /*1930*/  @!P3 IMAD.MOV.U32 R2, RZ, RZ, 0x6000 ;  /* 0x00006000ff02b424 */ /* 0x000fe200078e00ff */
[----:B------:R-:W-:Y:S02]  /*1940*/  ELECT P1, URZ, PT ;  /* 0x0000000000ff782f */ /* 0x000fe40003820000 */
[----:B------:R-:W-:Y:S02]  /*1950*/  ELECT P0, URZ, PT ;  /* 0x0000000000ff782f */ /* 0x000fe40003800000 */
[C---:B------:R-:W-:Y:S01]  /*1960*/  ISETP.LT.U32.AND P1, PT, R36.reuse, 0x20, P1 ;  /* 0x000000202400780c */ /* 0x040fe20000f21070 */
[----:B------:R-:W-:Y:S01]  /*1970*/  UMOV UR11, UR15 ;  /* 0x0000000f000b7c82 */ /* 0x000fe20008000000 */
[----:B------:R-:W-:Y:S01]  /*1980*/  ISETP.LT.U32.AND P0, PT, R36, 0x20, P0 ;  /* 0x000000202400780c */ /* 0x000fe20000701070 */
[----:B------:R-:W-:-:S10]  /*1990*/  UIADD3 UR16, UPT, UPT, UR8, 0x8000, URZ ;  /* 0x0000800008107890 */ /* 0x000fd4000fffe0ff */
[----:B------:R-:W-:Y:S01]  /*19a0*/  VOTEU.ANY UP0, P1 ;  /* 0x0000000000ff7886 */ /* 0x000fe20000800100 */
[----:B------:R-:W-:Y:S01]  /*19b0*/  VOTEU.ANY UP2, P1 ;  /* 0x0000000000ff7886 */ /* 0x000fe20000840100 */
[----:B------:R-:W-:Y:S01]  /*19c0*/  VOTEU.ANY UP1, P0 ;  /* 0x0000000000ff7886 */ /* 0x000fe20000020100 */
[----:B------:R-:W-:Y:S01]  /*19d0*/  VOTEU.ANY UP3, P0 ;  /* 0x0000000000ff7886 */ /* 0x000fe20000060100 */
[----:B------:R2:W-:Y:S01]  /*19e0*/  @!P3 SYNCS.ARRIVE.TRANS64 RZ, [UR8+0xc000], R2 ;  /* 0x00c00002ffffb9a7 */ /* 0x0005e20008000008 */
[----:B------:R3:W-:Y:S06]  /*19f0*/  MEMBAR.ALL.CTA ;  /* 0x0000000000007992 */ /* 0x0007ec0000008000 */
[----:B---3--:R-:W3:Y:S01]  /*1a00*/  FENCE.VIEW.ASYNC.S ;  /* 0x00000000000073c6 */ /* 0x008ee20000000000 */
[----:B------:R-:W-:Y:S01]  /*1a10*/  @UP0 UIADD3 UR9, UPT, UPT, UR8, 0xc000, URZ ;  /* 0x0000c00008090890 */ /* 0x000fe2000fffe0ff */
[----:B------:R-:W-:Y:S01]  /*1a20*/  @UP0 UMOV UR10, URZ ;  /* 0x000000ff000a0c82 */ /* 0x000fe20008000000 */
[----:B------:R-:W-:Y:S01]  /*1a30*/  @UP1 UIADD3 UR17, UPT, UPT, UR8, 0xc000, URZ ;  /* 0x0000c00008111890 */ /* 0x000fe2000fffe0ff */
[----:B------:R-:W-:Y:S01]  /*1a40*/  @UP1 UMOV UR19, URZ ;  /* 0x000000ff00131c82 */ /* 0x000fe20008000000 */
[----:B------:R-:W-:Y:S01]  /*1a50*/  UISETP.NE.U32.AND UP0, UPT, UR22, URZ, UPT ;  /* 0x000000ff1600728c */ /* 0x000fe2000bf05070 */
[----:B---3--:R-:W-:Y:S06]  /*1a60*/  BAR.SYNC.DEFER_BLOCKING 0x0 ;  /* 0x0000000000007b1d */ /* 0x008fec0000010000 */
[----:B------:R2:W-:Y:S02]  /*1a70*/  @UP2 UTMALDG.2D [UR8], [UR24] ;  /* 0x00000008180025b4 */ /* 0x0005e40008008000 */
[----:B------:R-:W-:Y:S06]  /*1a80*/  BAR.SYNC.DEFER_BLOCKING 0x0 ;  /* 0x0000000000007b1d */ /* 0x000fec0000010000 */
[----:B------:R2:W-:Y:S02]  /*1a90*/  @UP3 UTMALDG.2D [UR16], [UR26] ;  /* 0x000000101a0035b4 */ /* 0x0005e40008008000 */
[----:B------:R-:W-:Y:S06]  /*1aa0*/  BAR.SYNC.DEFER_BLOCKING 0x0 ;  /* 0x0000000000007b1d */ /* 0x000fec0000010000 */
[----:B------:R-:W3:Y:S02]  /*1ab0*/  SYNCS.PHASECHK.TRANS64.TRYWAIT P0, [UR8+0xc000], RZ ;  /* 0x00c000ffff0075a7 */ /* 0x000ee40008001108 */
[----:B--23--:R-:W-:Y:S05]  /*1ac0*/  @!P0 BRA `(.L_x_56) ;  /* 0x0000000c00ac8947 */ /* 0x00cfea0003800000 */
.L_x_70:
[----:B------:R-:W-:Y:S05]  /*1ad0*/  BRA.U UP0, `(.L_x_57) ;  /* 0x0000000100747547 */ /* 0x000fea000b800000 */
[----:B------:R-:W-:Y:S02]  /*1ae0*/  USHF.R.U32.HI UR6, URZ, 0x4, UR8 ;  /* 0x00000004ff067899 */ /* 0x000fe40008011608 */
[----:B------:R-:W-:Y:S02]  /*1af0*/  USHF.R.U32.HI UR10, URZ, 0x4, UR16 ;  /* 0x00000004ff0a7899 */ /* 0x000fe40008011610 */
[----:B------:R-:W-:Y:S02]  /*1b00*/  USGXT.U32 UR6, UR6, 0xe ;  /* 0x0000000e0606789a */ /* 0x000fe40008000000 */
[----:B------:R-:W-:Y:S02]  /*1b10*/  USGXT.U32 UR10, UR10, 0xe ;  /* 0x0000000e0a0a789a */ /* 0x000fe40008000000 */
[----:B------:R-:W-:Y:S02]  /*1b20*/  UIADD3 UR34, UP0, UPT, UR6, 0x2, URZ ;  /* 0x0000000206227890 */ /* 0x000fe4000ff1e0ff */
[----:B------:R-:W-:Y:S01]  /*1b30*/  UIADD3 UR32, UP1, UPT, UR10, 0x80, URZ ;  /* 0x000000800a207890 */ /* 0x000fe2000ff3e0ff */
[----:B------:R-:W-:Y:S01]  /*1b40*/  UMOV UR4, URZ ;  /* 0x000000ff00047c82 */ /* 0x000fe20008000000 */
[----:B------:R-:W-:Y:S01]  /*1b50*/  UMOV UR5, URZ ;  /* 0x000000ff00057c82 */ /* 0x000fe20008000000 */
[----:B------:R-:W-:-:S02]  /*1b60*/  UIADD3.X UR35, UPT, UPT, UR4, 0x40004040, URZ, UP0, !UPT ;  /* 0x4000404004237890 */ /* 0x000fc400087fe4ff */
[----:B------:R-:W-:Y:S02]  /*1b70*/  UIADD3.X UR33, UPT, UPT, UR5, 0x40004040, URZ, UP1, !UPT ;  /* 0x4000404005217890 */ /* 0x000fe40008ffe4ff */
[----:B------:R-:W-:Y:S02]  /*1b80*/  UIADD3.64 UR4, UPT, UPT, UR34, 0x2, URZ ;  /* 0x0000000222047897 */ /* 0x000fe4000fffe0ff */
[----:B------:R-:W-:Y:S02]  /*1b90*/  UIADD3.64 UR16, UPT, UPT, UR32, 0x80, URZ ;  /* 0x0000008020107897 */ /* 0x000fe4000fffe0ff */
[----:B------:R-:W-:Y:S02]  /*1ba0*/  UIADD3.64 UR28, UPT, UPT, UR34, 0x4, URZ ;  /* 0x00000004221c7897 */ /* 0x000fe4000fffe0ff */
[----:B------:R-:W-:Y:S01]  /*1bb0*/  UIADD3.64 UR30, UPT, UPT, UR32, 0x100, URZ ;  /* 0x00000100201e7897 */ /* 0x000fe2000fffe0ff */
[----:B------:R-:W-:Y:S01]  /*1bc0*/  UMOV UR36, 0x0 ;  /* 0x0000000000247882 */ /* 0x000fe20000000000 */
[----:B------:R-:W-:Y:S01]  /*1bd0*/  UMOV UR37, 0x8110490 ;  /* 0x0811049000257882 */ /* 0x000fe20000000000 */
[----:B------:R-:W-:Y:S01]  /*1be0*/  UMOV UR7, 0x40004040 ;  /* 0x4000404000077882 */ /* 0x000fe20000000000 */
[----:B------:R-:W-:Y:S01]  /*1bf0*/  UMOV UR11, 0x40004040 ;  /* 0x40004040000b7882 */ /* 0x000fe20000000000 */
[----:B------:R-:W-:Y:S01]  /*1c00*/  UMOV UR38, 0x0 ;  /* 0x0000000000267882 */ /* 0x000fe20000000000 */
[----:B------:R-:W-:Y:S01]  /*1c10*/  UMOV UR39, 0x8110490 ;  /* 0x0811049000277882 */ /* 0x000fe20000000000 */
[----:B------:R-:W-:Y:S01]  /*1c20*/  UMOV UR40, 0x0 ;  /* 0x0000000000287882 */ /* 0x000fe20000000000 */
[----:B------:R-:W-:Y:S01]  /*1c30*/  UMOV UR41, 0x8110490 ;  /* 0x0811049000297882 */ /* 0x000fe20000000000 */
[----:B------:R2:W-:Y:S01]  /*1c40*/  UTCHMMA gdesc[UR6], gdesc[UR10], tmem[UR23], tmem[UR36], idesc[UR37], !UPT ;  /* 0x00ff240a060075ea */ /* 0x0005e2000f800017 */
[----:B------:R-:W-:Y:S01]  /*1c50*/  UMOV UR42, 0x0 ;  /* 0x00000000002a7882 */ /* 0x000fe20000000000 */
[----:B------:R-:W-:Y:S01]  /*1c60*/  UMOV UR43, 0x8110490 ;  /* 0x08110490002b7882 */ /* 0x000fe20000000000 */
[----:B------:R2:W-:Y:S01]  /*1c70*/  UTCHMMA gdesc[UR34], gdesc[UR32], tmem[UR23], tmem[UR38], idesc[UR39], UPT ;  /* 0x00ff2620220075ea */ /* 0x0005e2000b800017 */
[----:B------:R2:W-:Y:S01]  /*1c80*/  UTCHMMA gdesc[UR4], gdesc[UR16], tmem[UR23], tmem[UR40], idesc[UR41], UPT ;  /* 0x00ff2810040075ea */ /* 0x0005e2000b800017 */
[----:B------:R2:W-:Y:S01]  /*1c90*/  UTCHMMA gdesc[UR28], gdesc[UR30], tmem[UR23], tmem[UR42], idesc[UR43], UPT ;  /* 0x00ff2a1e1c0075ea */ /* 0x0005e2000b800017 */
[----:B------:R-:W-:Y:S01]  /*1ca0*/  NOP ;  /* 0x0000000000007918 */ /* 0x000fe20000000000 */
.L_x_57:
[----:B------:R-:W-:Y:S01]  /*1cb0*/  ELECT P0, URZ, PT ;  /* 0x0000000000ff782f */ /* 0x000fe20003800000 */
[----:B--2---:R-:W-:Y:S01]  /*1cc0*/  UMOV UR4, UR12 ;  /* 0x0000000c00047c82 */ /* 0x004fe20008000000 */
[----:B------:R-:W-:Y:S02]  /*1cd0*/  UMOV UR5, URZ ;  /* 0x000000ff00057c82 */ /* 0x000fe40008000000 */
[----:B------:R-:W-:-:S13]  /*1ce0*/  ISETP.LT.U32.AND P0, PT, R36, 0x20, P0 ;  /* 0x000000202400780c */ /* 0x000fda0000701070 */
[----:B------:R-:W-:Y:S01]  /*1cf0*/  VOTEU.ANY UP0, P0 ;  /* 0x0000000000ff7886 */ /* 0x000fe20000000100 */
[----:B------:R-:W-:Y:S01]  /*1d00*/  VOTEU.ANY UP1, P0 ;  /* 0x0000000000ff7886 */ /* 0x000fe20000020100 */
[----:B------:R-:W-:-:S03]  /*1d10*/  ISETP.GE.U32.AND P0, PT, R7, 0x41, PT ;  /* 0x000000410700780c */ /* 0x000fc60003f06070 */
[----:B------:R-:W-:Y:S02]  /*1d20*/  @UP0 UMOV UR4, UR4 ;  /* 0x0000000400040c82 */ /* 0x000fe40008000000 */
[----:B------:R2:W-:Y:S01]  /*1d30*/  @UP1 UTCBAR [UR4], URZ ;  /* 0x000000ff040013e9 */ /* 0x0005e200080000ff */
[----:B------:R-:W-:Y:S06]  /*1d40*/  BAR.SYNC.DEFER_BLOCKING 0x0 ;  /* 0x0000000000007b1d */ /* 0x000fec0000010000 */
[----:B------:R-:W3:Y:S02]  /*1d50*/  SYNCS.PHASECHK.TRANS64.TRYWAIT P1, [UR8+0xc010], RZ ;  /* 0x00c010ffff0075a7 */ /* 0x000ee40008021108 */
[----:B--23--:R-:W-:Y:S05]  /*1d60*/  @!P1 BRA `(.L_x_58) ;  /* 0x0000000c00109947 */ /* 0x00cfea0003800000 */
.L_x_71:
[----:B------:R-:W-:Y:S01]  /*1d70*/  UMOV UR4, URZ ;  /* 0x000000ff00047c82 */ /* 0x000fe20008000000 */
[----:B------:R-:W-:Y:S05]  /*1d80*/  @!P0 BRA `(.L_x_55) ;  /* 0x0000000400588947 */ /* 0x000fea0003800000 */
[----:B------:R-:W2:Y:S01]  /*1d90*/  LDCU UR29, c[0x0][0x3a0] ;  /* 0x00007400ff1d77ac */ /* 0x000ea20008000800 */
[----:B------:R-:W-:Y:S01]  /*1da0*/  UMOV UR9, 0x1 ;  /* 0x0000000100097882 */ /* 0x000fe20000000000 */
[----:B------:R-:W-:-:S05]  /*1db0*/  UMOV UR14, 0x40 ;  /* 0x00000040000e7882 */ /* 0x000fca0000000000 */
.L_x_62:
[----:B------:R-:W-:Y:S01]  /*1dc0*/  BAR.SYNC.DEFER_BLOCKING 0x0 ;  /* 0x0000000000007b1d */ /* 0x000fe20000010000 */
[----:B------:R-:W-:Y:S01]  /*1dd0*/  ULEA UR28, UR9, UR8, 0x3 ;  /* 0x00000008091c7291 */ /* 0x000fe2000f8e18ff */
[----:B------:R-:W-:Y:S01]  /*1de0*/  @!P3 IMAD.MOV.U32 R2, RZ, RZ, 0x6000 ;  /* 0x00006000ff02b424 */ /* 0x000fe200078e00ff */
[----:B------:R-:W-:Y:S01]  /*1df0*/  ELECT P1, URZ, PT ;  /* 0x0000000000ff782f */ /* 0x000fe20003820000 */
[----:B------:R-:W-:-:S03]  /*1e00*/  ULEA UR12, UR9, UR8, 0xe ;  /* 0x00000008090c7291 */ /* 0x000fc6000f8e70ff */
[----:B------:R-:W-:Y:S02]  /*1e10*/  ISETP.LT.U32.AND P1, PT, R36, 0x20, P1 ;  /* 0x000000202400780c */ /* 0x000fe40000f21070 */
[----:B------:R-:W-:Y:S01]  /*1e20*/  ELECT P0, URZ, PT ;  /* 0x0000000000ff782f */ /* 0x000fe20003800000 */
[----:B------:R-:W-:-:S03]  /*1e30*/  ULEA UR16, UR9, UR8, 0xd ;  /* 0x0000000809107291 */ /* 0x000fc6000f8e68ff */
[----:B------:R-:W-:Y:S01]  /*1e40*/  ISETP.LT.U32.AND P0, PT, R36, 0x20, P0 ;  /* 0x000000202400780c */ /* 0x000fe20000701070 */
[----:B------:R-:W-:Y:S01]  /*1e50*/  UMOV UR19, UR14 ;  /* 0x0000000e00137c82 */ /* 0x000fe20008000000 */
[----:B------:R-:W-:Y:S02]  /*1e60*/  UIADD3 UR16, UPT, UPT, UR16, 0x8000, URZ ;  /* 0x0000800010107890 */ /* 0x000fe4000fffe0ff */
[----:B------:R-:W-:-:S03]  /*1e70*/  USHF.L.U32 UR5, UR4, 0x1f, URZ ;  /* 0x0000001f04057899 */ /* 0x000fc600080006ff */
[----:B------:R-:W-:Y:S01]  /*1e80*/  VOTEU.ANY UP0, P1 ;  /* 0x0000000000ff7886 */ /* 0x000fe20000800100 */
[----:B------:R3:W-:Y:S01]  /*1e90*/  @!P3 SYNCS.ARRIVE.TRANS64 RZ, [UR28+0xc000], R2 ;  /* 0x00c00002ffffb9a7 */ /* 0x0007e2000800001c */
[----:B------:R4:W-:Y:S06]  /*1ea0*/  MEMBAR.ALL.CTA ;  /* 0x0000000000007992 */ /* 0x0009ec0000008000 */
[----:B----4-:R-:W4:Y:S01]  /*1eb0*/  FENCE.VIEW.ASYNC.S ;  /* 0x00000000000073c6 */ /* 0x010f220000000000 */
[----:B------:R-:W-:Y:S01]  /*1ec0*/  @UP0 UIADD3 UR13, UPT, UPT, UR28, 0xc000, URZ ;  /* 0x0000c0001c0d0890 */ /* 0x000fe2000fffe0ff */
[----:B----4-:R-:W-:Y:S01]  /*1ed0*/  VOTEU.ANY UP0, P1 ;  /* 0x0000000000ff7886 */ /* 0x010fe20000800100 */
[----:B------:R-:W-:Y:S01]  /*1ee0*/  VOTEU.ANY UP1, P0 ;  /* 0x0000000000ff7886 */ /* 0x000fe20000020100 */
[----:B---3--:R-:W-:-:S04]  /*1ef0*/  IMAD.U32 R2, RZ, RZ, UR5 ;  /* 0x00000005ff027e24 */ /* 0x008fc8000f8e00ff */
[----:B------:R-:W-:Y:S01]  /*1f00*/  @UP1 UIADD3 UR17, UPT, UPT, UR28, 0xc000, URZ ;  /* 0x0000c0001c111890 */ /* 0x000fe2000fffe0ff */
[----:B------:R-:W-:Y:S01]  /*1f10*/  VOTEU.ANY UP1, P0 ;  /* 0x0000000000ff7886 */ /* 0x000fe20000020100 */
[----:B------:R-:W-:Y:S06]  /*1f20*/  BAR.SYNC.DEFER_BLOCKING 0x0 ;  /* 0x0000000000007b1d */ /* 0x000fec0000010000 */
[----:B------:R3:W-:Y:S01]  /*1f30*/  @UP0 UTMALDG.2D [UR12], [UR24] ;  /* 0x0000000c180005b4 */ /* 0x0007e20008008000 */
[----:B------:R-:W-:Y:S01]  /*1f40*/  UISETP.NE.U32.AND UP0, UPT, UR22, URZ, UPT ;  /* 0x000000ff1600728c */ /* 0x000fe2000bf05070 */
[----:B------:R-:W-:Y:S06]  /*1f50*/  BAR.SYNC.DEFER_BLOCKING 0x0 ;  /* 0x0000000000007b1d */ /* 0x000fec0000010000 */
[----:B------:R3:W-:Y:S02]  /*1f60*/  @UP1 UTMALDG.2D [UR16], [UR26] ;  /* 0x000000101a0015b4 */ /* 0x0007e40008008000 */
[----:B------:R-:W-:Y:S06]  /*1f70*/  BAR.SYNC.DEFER_BLOCKING 0x0 ;  /* 0x0000000000007b1d */ /* 0x000fec0000010000 */
[----:B------:R-:W4:Y:S02]  /*1f80*/  SYNCS.PHASECHK.TRANS64.TRYWAIT P0, [UR28+0xc000], R2 ;  /* 0x00c00002ff0075a7 */ /* 0x000f24000800111c */
[----:B---34-:R-:W-:Y:S05]  /*1f90*/  @!P0 BRA `(.L_x_59) ;  /* 0x0000000800908947 */ /* 0x018fea0003800000 */
.L_x_72:
        /* <DEDUP_REMOVED lines=11> */
[----:B------:R-:W-:Y:S02]  /*2050*/  UIADD3 UR6, UP0, UPT, UR16, 0x2, URZ ;  /* 0x0000000210067890 */ /* 0x000fe4000ff1e0ff */
[----:B------:R-:W-:Y:S02]  /*2060*/  UIADD3 UR32, UP1, UPT, UR30, 0x80, URZ ;  /* 0x000000801e207890 */ /* 0x000fe4000ff3e0ff */
[----:B------:R-:W-:Y:S02]  /*2070*/  UIADD3 UR34, UP2, UPT, UR16, 0x4, URZ ;  /* 0x0000000410227890 */ /* 0x000fe4000ff5e0ff */
[----:B------:R-:W-:Y:S02]  /*2080*/  UIADD3 UR36, UP3, UPT, UR30, 0x100, URZ ;  /* 0x000001001e247890 */ /* 0x000fe4000ff7e0ff */
[----:B------:R-:W-:-:S02]  /*2090*/  UIADD3.X UR7, UPT, UPT, UR17, URZ, URZ, UP0, !UPT ;  /* 0x000000ff11077290 */ /* 0x000fc400087fe4ff */
[----:B------:R-:W-:Y:S02]  /*20a0*/  UIADD3.X UR33, UPT, UPT, UR31, URZ, URZ, UP1, !UPT ;  /* 0x000000ff1f217290 */ /* 0x000fe40008ffe4ff */
[----:B------:R-:W-:Y:S02]  /*20b0*/  UIADD3.X UR35, UPT, UPT, UR17, URZ, URZ, UP2, !UPT ;  /* 0x000000ff11237290 */ /* 0x000fe400097fe4ff */
[----:B------:R-:W-:Y:S01]  /*20c0*/  UIADD3.X UR37, UPT, UPT, UR31, URZ, URZ, UP3, !UPT ;  /* 0x000000ff1f257290 */ /* 0x000fe20009ffe4ff */
        /* <DEDUP_REMOVED lines=8> */
[----:B------:R3:W-:Y:S01]  /*2150*/  UTCHMMA gdesc[UR10], gdesc[UR12], tmem[UR23], tmem[UR38], idesc[UR39], UPT ;  /* 0x00ff260c0a0075ea */ /* 0x0007e2000b800017 */
[----:B------:R-:W-:Y:S01]  /*2160*/  UMOV UR44, 0x0 ;  /* 0x00000000002c7882 */ /* 0x000fe20000000000 */
[----:B------:R-:W-:Y:S01]  /*2170*/  UMOV UR45, 0x8110490 ;  /* 0x08110490002d7882 */ /* 0x000fe20000000000 */
[----:B------:R3:W-:Y:S01]  /*2180*/  UTCHMMA gdesc[UR16], gdesc[UR30], tmem[UR23], tmem[UR40], idesc[UR41], UPT ;  /* 0x00ff281e100075ea */ /* 0x0007e2000b800017 */
[----:B------:R3:W-:Y:S01]  /*2190*/  UTCHMMA gdesc[UR6], gdesc[UR32], tmem[UR23], tmem[UR42], idesc[UR43], UPT ;  /* 0x00ff2a20060075ea */ /* 0x0007e2000b800017 */
[----:B------:R3:W-:Y:S01]  /*21a0*/  UTCHMMA gdesc[UR34], gdesc[UR36], tmem[UR23], tmem[UR44], idesc[UR45], UPT ;  /* 0x00ff2c24220075ea */ /* 0x0007e2000b800017 */
[----:B------:R-:W-:Y:S01]  /*21b0*/  NOP ;  /* 0x0000000000007918 */ /* 0x000fe20000000000 */
.L_x_60:
[----:B------:R-:W-:Y:S01]  /*21c0*/  ELECT P0, URZ, PT ;  /* 0x0000000000ff782f */ /* 0x000fe20003800000 */
[----:B---3--:R-:W-:-:S03]  /*21d0*/  UIADD3 UR6, UPT, UPT, UR28, 0xc010, URZ ;  /* 0x0000c0101c067890 */ /* 0x008fc6000fffe0ff */
[----:B------:R-:W-:Y:S01]  /*21e0*/  ISETP.LT.U32.AND P0, PT, R36, 0x20, P0 ;  /* 0x000000202400780c */ /* 0x000fe20000701070 */
[----:B------:R-:W-:-:S12]  /*21f0*/  UMOV UR7, URZ ;  /* 0x000000ff00077c82 */ /* 0x000fd80008000000 */
[----:B------:R-:W-:Y:S01]  /*2200*/  VOTEU.ANY UP0, P0 ;  /* 0x0000000000ff7886 */ /* 0x000fe20000000100 */
[----:B------:R-:W-:-:S04]  /*2210*/  VOTEU.ANY UP1, P0 ;  /* 0x0000000000ff7886 */ /* 0x000fc80000020100 */
[----:B------:R-:W-:Y:S02]  /*2220*/  @UP0 UMOV UR6, UR6 ;  /* 0x0000000600060c82 */ /* 0x000fe40008000000 */
[----:B------:R3:W-:Y:S01]  /*2230*/  @UP1 UTCBAR [UR6], URZ ;  /* 0x000000ff060013e9 */ /* 0x0007e200080000ff */
[----:B------:R-:W-:Y:S06]  /*2240*/  BAR.SYNC.DEFER_BLOCKING 0x0 ;  /* 0x0000000000007b1d */ /* 0x000fec0000010000 */
[----:B------:R-:W4:Y:S02]  /*2250*/  SYNCS.PHASECHK.TRANS64.TRYWAIT P0, [UR28+0xc010], R2 ;  /* 0x00c01002ff0075a7 */ /* 0x000f24000800111c */
[----:B---34-:R-:W-:Y:S05]  /*2260*/  @!P0 BRA `(.L_x_61) ;  /* 0x0000000400e88947 */ /* 0x018fea0003800000 */
.L_x_73:
[----:B------:R-:W-:Y:S02]  /*2270*/  UIADD3 UR9, UPT, UPT, UR9, 0x1, URZ ;  /* 0x0000000109097890 */ /* 0x000fe4000fffe0ff */
[----:B------:R-:W-:Y:S02]  /*2280*/  UIADD3 UR14, UPT, UPT, UR14, 0x40, URZ ;  /* 0x000000400e0e7890 */ /* 0x000fe4000fffe0ff */
[----:B------:R-:W-:-:S04]  /*2290*/  UISETP.NE.U32.AND UP0, UPT, UR9, 0x2, UPT ;  /* 0x000000020900788c */ /* 0x000fc8000bf05070 */
[----:B------:R-:W-:Y:S02]  /*22a0*/  USEL UR5, URZ, 0x1, UP0 ;  /* 0x00000001ff057887 */ /* 0x000fe40008000000 */
[----:B------:R-:W-:Y:S02]  /*22b0*/  USEL UR9, UR9, URZ, UP0 ;  /* 0x000000ff09097287 */ /* 0x000fe40008000000 */
[----:B--2---:R-:W-:Y:S02]  /*22c0*/  UISETP.GE.AND UP0, UPT, UR14, UR29, UPT ;  /* 0x0000001d0e00728c */ /* 0x004fe4000bf06270 */
[----:B------:R-:W-:-:S07]  /*22d0*/  ULOP3.LUT UR4, UR4, UR5, URZ, 0x3c, !UPT ;  /* 0x0000000504047292 */ /* 0x000fce000f8e3cff */
[----:B------:R-:W-:Y:S05]  /*22e0*/  BRA.U !UP0, `(.L_x_62) ;  /* 0xfffffff908b47547 */ /* 0x000fea000b83ffff */
.L_x_55:
[----:B----4-:R-:W-:Y:S06]  /*22f0*/  BAR.SYNC.DEFER_BLOCKING 0x0 ;  /* 0x0000000000007b1d */ /* 0x010fec0000010000 */
[----:B------:R-:W-:Y:S04]  /*2300*/  BSSY.RECONVERGENT B4, `(.L_x_63) ;  /* 0x0000004000047945 */ /* 0x000fe80003800200 */
[----:B------:R-:W-:Y:S05]  /*2310*/  @P3 BRA `(.L_x_64) ;  /* 0x0000000000083947 */ /* 0x000fea0003800000 */
[----:B------:R-:W2:Y:S02]  /*2320*/  SYNCS.CCTL.IV [UR8+0xc000] ;  /* 0x00c00000ff0079b1 */ /* 0x000ea40008000008 */
[----:B--2---:R-:W2:Y:S02]  /*2330*/  SYNCS.CCTL.IV [UR8+0xc010] ;  /* 0x00c01000ff0079b1 */ /* 0x004ea40008000008 */
.L_x_64:
[----:B------:R-:W-:Y:S05]  /*2340*/  BSYNC.RECONVERGENT B4 ;  /* 0x0000000000047941 */ /* 0x000fea0003800200 */
.L_x_63:
[----:B--2---:R-:W-:Y:S06]  /*2350*/  BAR.SYNC.DEFER_BLOCKING 0x0 ;  /* 0x0000000000007b1d */ /* 0x004fec0000010000 */
[----:B------:R-:W-:Y:S04]  /*2360*/  BSSY.RECONVERGENT B4, `(.L_x_65) ;  /* 0x0000004000047945 */ /* 0x000fe80003800200 */
[----:B------:R-:W-:Y:S05]  /*2370*/  @P3 BRA `(.L_x_66) ;  /* 0x0000000000083947 */ /* 0x000fea0003800000 */
[----:B------:R-:W2:Y:S02]  /*2380*/  SYNCS.CCTL.IV [UR8+0xc008] ;  /* 0x00c00800ff0079b1 */ /* 0x000ea40008000008 */
[----:B--2---:R-:W2:Y:S02]  /*2390*/  SYNCS.CCTL.IV [UR8+0xc018] ;  /* 0x00c01800ff0079b1 */ /* 0x004ea40008000008 */
.L_x_66:
[----:B------:R-:W-:Y:S05]  /*23a0*/  BSYNC.RECONVERGENT B4 ;  /* 0x0000000000047941 */ /* 0x000fea0003800200 */
.L_x_65:
[----:B------:R-:W-:Y:S01]  /*23b0*/  USHF.L.U32 UR4, UR22, 0x15, URZ ;  /* 0x0000001516047899 */ /* 0x000fe200080006ff */
[C---:B------:R-:W-:Y:S01]  /*23c0*/  IMAD.SHL.U32 R2, R0.reuse, 0x10, RZ ;  /* 0x0000001000027824 */ /* 0x040fe200078e00ff */
[----:B------:R-:W-:Y:S01]  /*23d0*/  USHF.L.U32 UR22, UR22, 0x3, URZ ;  /* 0x0000000316167899 */ /* 0x000fe200080006ff */
[----:B-----5:R-:W-:Y:S01]  /*23e0*/  SHF.R.U32.HI R3, RZ, 0x1, R0 ;  /* 0x00000001ff037819 */ /* 0x020fe20000011600 */
[----:B------:R-:W-:Y:S01]  /*23f0*/  ULOP3.LUT UR4, UR4, 0x600000, URZ, 0xc0, !UPT ;  /* 0x0060000004047892 */ /* 0x000fe2000f8ec0ff */
[----:B------:R-:W-:Y:S01]  /*2400*/  IMAD.SHL.U32 R0, R0, 0x80, RZ ;  /* 0x0000008000007824 */ /* 0x000fe200078e00ff */
[----:B------:R-:W-:Y:S01]  /*2410*/  ULOP3.LUT UR22, UR22, 0x20, URZ, 0xc0, !UPT ;  /* 0x0000002016167892 */ /* 0x000fe2000f8ec0ff */
[----:B------:R-:W-:Y:S02]  /*2420*/  LOP3.LUT R2, R2, 0x70, RZ, 0xc0, !PT ;  /* 0x0000007002027812 */ /* 0x000fe400078ec0ff */
[----:B------:R-:W-:Y:S01]  /*2430*/  ELECT P0, URZ, PT ;  /* 0x0000000000ff782f */ /* 0x000fe20003800000 */
[----:B------:R-:W-:Y:S01]  /*2440*/  UIADD3 UR4, UPT, UPT, UR22, UR4, UR23 ;  /* 0x0000000416047290 */ /* 0x000fe2000fffe017 */
[----:B------:R-:W-:Y:S01]  /*2450*/  LOP3.LUT R3, R2, 0x40, R3, 0x78, !PT ;  /* 0x0000004002037812 */ /* 0x000fe200078e7803 */
[----:B------:R-:W-:Y:S01]  /*2460*/  UMOV UR9, UR18 ;  /* 0x0000001200097c82 */ /* 0x000fe20008000000 */
[----:B------:R-:W-:Y:S01]  /*2470*/  ISETP.LT.U32.AND P0, PT, R36, 0x20, P0 ;  /* 0x000000202400780c */ /* 0x000fe20000701070 */
[----:B------:R-:W-:Y:S01]  /*2480*/  UMOV UR10, UR15 ;  /* 0x0000000f000a7c82 */ /* 0x000fe20008000000 */
[----:B------:R-:W-:-:S04]  /*2490*/  LOP3.LUT R0, R3, 0x3f80, R0, 0xf8, !PT ;  /* 0x00003f8003007812 */ /* 0x000fc800078ef800 */
[----:B------:R-:W3:Y:S01]  /*24a0*/  LDTM.x32 R4, tmem[UR4] ;  /* 0x00000004000479ee */ /* 0x000ee200082c0000 */
[C---:B------:R-:W-:Y:S01]  /*24b0*/  LOP3.LUT R2, R0.reuse, 0x10, RZ, 0x3c, !PT ;  /* 0x0000001000027812 */ /* 0x040fe200078e3cff */
[----:B------:R-:W-:Y:S01]  /*24c0*/  NOP ;  /* 0x0000000000007918 */ /* 0x000fe20000000000 */
[----:B------:R-:W-:-:S04]  /*24d0*/  LOP3.LUT R3, R0, 0x20, RZ, 0x3c, !PT ;  /* 0x0000002000037812 */ /* 0x000fc800078e3cff */
[----:B---3--:R-:W-:Y:S01]  /*24e0*/  VOTEU.ANY UP1, P0 ;  /* 0x0000000000ff7886 */ /* 0x008fe20000020100 */
[----:B------:R-:W-:Y:S01]  /*24f0*/  VOTEU.ANY UP0, P0 ;  /* 0x0000000000ff7886 */ /* 0x000fe20000000100 */
[----:B------:R-:W-:Y:S02]  /*2500*/  F2FP.BF16.F32.PACK_AB R4, R5, R4 ;  /* 0x000000040504723e */ /* 0x000fe400000010ff */
[----:B------:R-:W-:Y:S02]  /*2510*/  F2FP.BF16.F32.PACK_AB R5, R7, R6 ;  /* 0x000000060705723e */ /* 0x000fe400000010ff */
[----:B------:R-:W-:Y:S02]  /*2520*/  F2FP.BF16.F32.PACK_AB R12, R13, R12 ;  /* 0x0000000c0d0c723e */ /* 0x000fe400000010ff */
[----:B------:R-:W-:Y:S02]  /*2530*/  F2FP.BF16.F32.PACK_AB R6, R9, R8 ;  /* 0x000000080906723e */ /* 0x000fe400000010ff */
[----:B------:R-:W-:-:S02]  /*2540*/  F2FP.BF16.F32.PACK_AB R7, R11, R10 ;  /* 0x0000000a0b07723e */ /* 0x000fc400000010ff */
[----:B------:R-:W-:Y:S02]  /*2550*/  F2FP.BF16.F32.PACK_AB R13, R15, R14 ;  /* 0x0000000e0f0d723e */ /* 0x000fe400000010ff */
[----:B------:R-:W-:Y:S01]  /*2560*/  F2FP.BF16.F32.PACK_AB R20, R21, R20 ;  /* 0x000000141514723e */ /* 0x000fe200000010ff */
[----:B--2---:R2:W-:Y:S01]  /*2570*/  STS.128 [R0+UR8], R4 ;  /* 0x0000000400007988 */ /* 0x0045e20008000c08 */
[----:B------:R-:W-:Y:S02]  /*2580*/  F2FP.BF16.F32.PACK_AB R14, R17, R16 ;  /* 0x00000010110e723e */ /* 0x000fe400000010ff */
[----:B------:R-:W-:Y:S02]  /*2590*/  F2FP.BF16.F32.PACK_AB R15, R19, R18 ;  /* 0x00000012130f723e */ /* 0x000fe400000010ff */
[----:B------:R-:W-:Y:S02]  /*25a0*/  F2FP.BF16.F32.PACK_AB R21, R23, R22 ;  /* 0x000000161715723e */ /* 0x000fe400000010ff */
[----:B------:R-:W-:Y:S01]  /*25b0*/  F2FP.BF16.F32.PACK_AB R28, R29, R28 ;  /* 0x0000001c1d1c723e */ /* 0x000fe200000010ff */
[----:B------:R2:W-:Y:S01]  /*25c0*/  STS.128 [R2+UR8], R12 ;  /* 0x0000000c02007988 */ /* 0x0005e20008000c08 */
[----:B------:R-:W-:-:S02]  /*25d0*/  F2FP.BF16.F32.PACK_AB R22, R25, R24 ;  /* 0x000000181916723e */ /* 0x000fc400000010ff */
[----:B------:R-:W-:Y:S02]  /*25e0*/  F2FP.BF16.F32.PACK_AB R23, R27, R26 ;  /* 0x0000001a1b17723e */ /* 0x000fe400000010ff */
[----:B------:R-:W-:Y:S02]  /*25f0*/  F2FP.BF16.F32.PACK_AB R29, R31, R30 ;  /* 0x0000001e1f1d723e */ /* 0x000fe400000010ff */
[----:B------:R-:W-:Y:S01]  /*2600*/  F2FP.BF16.F32.PACK_AB R30, R33, R32 ;  /* 0x00000020211e723e */ /* 0x000fe200000010ff */
[----:B------:R2:W-:Y:S01]  /*2610*/  STS.128 [R3+UR8], R20 ;  /* 0x0000001403007988 */ /* 0x0005e20008000c08 */
[----:B------:R-:W-:Y:S02]  /*2620*/  F2FP.BF16.F32.PACK_AB R31, R35, R34 ;  /* 0x00000022231f723e */ /* 0x000fe400000010ff */
[----:B------:R-:W-:-:S05]  /*2630*/  LOP3.LUT R8, R0, 0x30, RZ, 0x3c, !PT ;  /* 0x0000003000087812 */ /* 0x000fca00078e3cff */
[----:B------:R2:W-:Y:S01]  /*2640*/  STS.128 [R8+UR8], R28 ;  /* 0x0000001c08007988 */ /* 0x0005e20008000c08 */
[----:B------:R3:W-:Y:S06]  /*2650*/  MEMBAR.ALL.CTA ;  /* 0x0000000000007992 */ /* 0x0007ec0000008000 */
[----:B---3--:R-:W3:Y:S02]  /*2660*/  FENCE.VIEW.ASYNC.S ;  /* 0x00000000000073c6 */ /* 0x008ee40000000000 */
[----:B---3--:R-:W-:Y:S06]  /*2670*/  BAR.SYNC.DEFER_BLOCKING 0x0 ;  /* 0x0000000000007b1d */ /* 0x008fec0000010000 */
[----:B------:R2:W-:Y:S01]  /*2680*/  @UP1 UTMASTG.2D [UR8], [UR20] ;  /* 0x00000008140013b5 */ /* 0x0005e20008008000 */
[----:B------:R0:W-:Y:S01]  /*2690*/  UTMACMDFLUSH ;  /* 0x00000000000079b7 */ /* 0x0001e20000000000 */
[----:B------:R-:W-:-:S04]  /*26a0*/  DEPBAR.LE SB0, 0x0 ;  /* 0x000080000000791a */ /* 0x000fc80000000000 */
[----:B------:R-:W-:Y:S08]  /*26b0*/  BAR.SYNC.DEFER_BLOCKING 0x0 ;  /* 0x0000000000007b1d */ /* 0x000ff00000010000 */
[----:B------:R-:W-:Y:S06]  /*26c0*/  BAR.SYNC.DEFER_BLOCKING 0x0 ;  /* 0x0000000000007b1d */ /* 0x000fec0000010000 */
[----:B--2---:R-:W-:Y:S05]  /*26d0*/  @P2 BRA `(.L_x_67) ;  /* 0x0000000000a02947 */ /* 0x004fea0003800000 */
[----:B------:R-:W2:Y:S01]  /*26e0*/  S2UR UR5, SR_CgaCtaId ;  /* 0x00000000000579c3 */ /* 0x000ea20000008800 */
[----:B------:R-:W-:Y:S01]  /*26f0*/  NOP ;  /* 0x0000000000007918 */ /* 0x000fe20000000000 */
[----:B------:R-:W-:Y:S01]  /*2700*/  UMOV UR4, 0x50 ;  /* 0x0000005000047882 */ /* 0x000fe20000000000 */
[----:B------:R-:W-:Y:S02]  /*2710*/  IMAD.U32 R0, RZ, RZ, UR23 ;  /* 0x00000017ff007e24 */ /* 0x000fe4000f8e00ff */
[----:B------:R-:W-:Y:S02]  /*2720*/  IMAD.MOV.U32 R3, RZ, RZ, 0x3 ;  /* 0x00000003ff037424 */ /* 0x000fe400078e00ff */
[----:B------:R-:W-:Y:S01]  /*2730*/  IMAD.MOV.U32 R7, RZ, RZ, 0x1 ;  /* 0x00000001ff077424 */ /* 0x000fe200078e00ff */
[----:B------:R-:W-:-:S04]  /*2740*/  LOP3.LUT R0, R0, 0xffff, RZ, 0xc0, !PT ;  /* 0x0000ffff00007812 */ /* 0x000fc800078ec0ff */
[----:B------:R-:W-:-:S05]  /*2750*/  SHF.R.U32.HI R0, RZ, 0x5, R0 ;  /* 0x00000005ff007819 */ /* 0x000fca0000011600 */
[----:B------:R-:W-:Y:S01]  /*2760*/  VIADD R2, R0, 0x10 ;  /* 0x0000001000027836 */ /* 0x000fe20000000000 */
[----:B------:R-:W-:Y:S01]  /*2770*/  SHF.L.U32 R0, R3, R0, RZ ;  /* 0x0000000003007219 */ /* 0x000fe200000006ff */
[----:B--2---:R-:W-:-:S03]  /*2780*/  ULEA UR6, UR5, UR4, 0x18 ;  /* 0x0000000405067291 */ /* 0x004fc6000f8ec0ff */
[----:B------:R-:W-:-:S04]  /*2790*/  SHF.L.U32 R3, R7, R2, RZ ;  /* 0x0000000207037219 */ /* 0x000fc800000006ff */
[----:B------:R-:W-:Y:S02]  /*27a0*/  LOP3.LUT R0, R3, R0, RZ, 0xfc, !PT ;  /* 0x0000000003007212 */ /* 0x000fe400078efcff */
[----:B------:R-:W2:Y:S02]  /*27b0*/  LDS R5, [UR6] ;  /* 0x00000006ff057984 */ /* 0x000ea40008000800 */
[C---:B------:R-:W-:Y:S02]  /*27c0*/  LOP3.LUT R2, R0.reuse, 0xffff, RZ, 0xc0, !PT ;  /* 0x0000ffff00027812 */ /* 0x040fe400078ec0ff */
[----:B--2---:R-:W-:-:S04]  /*27d0*/  LOP3.LUT R3, R0, 0xffff, R5, 0x80, !PT ;  /* 0x0000ffff00037812 */ /* 0x004fc800078e8005 */
[----:B------:R-:W-:-:S13]  /*27e0*/  ISETP.NE.AND P0, PT, R3, R2, PT ;  /* 0x000000020300720c */ /* 0x000fda0003f05270 */
[----:B------:R-:W-:Y:S05]  /*27f0*/  @P0 BRA `(.L_x_68) ;  /* 0x0000000000500947 */ /* 0x000fea0003800000 */
[----:B------:R-:W-:Y:S02]  /*2800*/  SHF.R.U32.HI R5, RZ, 0x10, R5 ;  /* 0x00000010ff057819 */ /* 0x000fe40000011605 */
[----:B------:R-:W-:-:S04]  /*2810*/  SHF.R.U32.HI R2, RZ, 0x10, R0 ;  /* 0x00000010ff027819 */ /* 0x000fc80000011600 */
[----:B------:R-:W-:-:S04]  /*2820*/  LOP3.LUT R5, R5, R2, RZ, 0xc0, !PT ;  /* 0x0000000205057212 */ /* 0x000fc800078ec0ff */
[----:B------:R-:W-:-:S13]  /*2830*/  ISETP.NE.AND P0, PT, R5, R2, PT ;  /* 0x000000020500720c */ /* 0x000fda0003f05270 */
[----:B------:R-:W-:Y:S05]  /*2840*/  @P0 BRA `(.L_x_69) ;  /* 0x0000000000300947 */ /* 0x000fea0003800000 */
[----:B------:R-:W-:Y:S01]  /*2850*/  R2UR UR4, R0 ;  /* 0x00000000000472ca */ /* 0x000fe200000e0000 */
[----:B------:R-:W-:Y:S01]  /*2860*/  VOTEU.ANY UR5, UPT, PT ;  /* 0x0000000000057886 */ /* 0x000fe200038e0100 */
[----:B------:R-:W2:Y:S01]  /*2870*/  S2R R0, SR_LANEID ;  /* 0x0000000000007919 */ /* 0x000ea20000000000 */
[----:B------:R-:W-:-:S10]  /*2880*/  UFLO.U32 UR5, UR5 ;  /* 0x00000005000572bd */ /* 0x000fd400080e0000 */
[----:B------:R-:W-:-:S06]  /*2890*/  ULOP3.LUT UR4, URZ, UR4, URZ, 0x33, !UPT ;  /* 0x00000004ff047292 */ /* 0x000fcc000f8e33ff */
[----:B------:R-:W-:-:S04]  /*28a0*/  IMAD.U32 R2, RZ, RZ, UR4 ;  /* 0x00000004ff027e24 */ /* 0x000fc8000f8e00ff */
[----:B------:R-:W3:Y:S02]  /*28b0*/  REDUX UR7, R2 ;  /* 0x00000000020773c4 */ /* 0x000ee40000000000 */
[----:B------:R4:W-:Y:S01]  /*28c0*/  UTCATOMSWS.AND URZ, UR4 ;  /* 0x0000000400ff79e3 */ /* 0x0009e20008000000 */
[----:B--2---:R-:W-:Y:S01]  /*28d0*/  ISETP.EQ.U32.AND P0, PT, R0, UR5, PT ;  /* 0x0000000500007c0c */ /* 0x004fe2000bf02070 */
[----:B---3--:R-:W-:-:S12]  /*28e0*/  IMAD.U32 R0, RZ, RZ, UR7 ;  /* 0x00000007ff007e24 */ /* 0x008fd8000f8e00ff */
[----:B------:R4:W-:Y:S01]  /*28f0*/  @P0 ATOMS.AND RZ, [UR6], R0 ;  /* 0x00000000ffff098c */ /* 0x0009e2000a800006 */
[----:B------:R-:W-:Y:S05]  /*2900*/  BRA `(.L_x_67) ;  /* 0x0000000000147947 */ /* 0x000fea0003800000 */
.L_x_69:
[----:B------:R-:W-:-:S07]  /*2910*/  MOV R2, 0x2930 ;  /* 0x0000293000027802 */ /* 0x000fce0000000f00 */
[----:B-1----:R-:W-:Y:S05]  /*2920*/  CALL.REL.NOINC `($__internal_0_$__cuda_sm10x_tcgen05_guardrail_trap_col_being_dealloced_not_returned_by_alloc) ;  /* 0x0000000000447944 */ /* 0x002fea0003c00000 */
[----:B------:R-:W-:Y:S05]  /*2930*/  BRA `(.L_x_67) ;  /* 0x0000000000087947 */ /* 0x000fea0003800000 */
.L_x_68:
[----:B------:R-:W-:-:S07]  /*2940*/  MOV R2, 0x2960 ;  /* 0x0000296000027802 */ /* 0x000fce0000000f00 */
[----:B-1----:R-:W-:Y:S05]  /*2950*/  CALL.REL.NOINC `($__internal_2_$__cuda_sm10x_tcgen05_guardrail_trap_unallocated_columns_being_dealloced) ;  /* 0x0000000000507944 */ /* 0x002fea0003c00000 */
.L_x_67:
[----:B------:R-:W-:Y:S01]  /*2960*/  NOP ;  /* 0x0000000000007918 */ /* 0x000fe20000000000 */
[----:B----4-:R-:W-:Y:S05]  /*2970*/  EXIT ;  /* 0x000000000000794d */ /* 0x010fea0003800000 */
.L_x_56:
[----:B------:R-:W2:Y:S02]  /*2980*/  SYNCS.PHASECHK.TRANS64.TRYWAIT P0, [UR8+0xc000], RZ ;  /* 0x00c000ffff0075a7 */ /* 0x000ea40008001108 */
[----:B--2---:R-:W-:Y:S05]  /*2990*/  @!P0 BRA `(.L_x_56) ;  /* 0xfffffffc00f88947 */ /* 0x004fea000383ffff */
[----:B------:R-:W-:Y:S05]  /*29a0*/  BRA `(.L_x_70) ;  /* 0xfffffff000487947 */ /* 0x000fea000383ffff */
.L_x_58:
[----:B------:R-:W2:Y:S02]  /*29b0*/  SYNCS.PHASECHK.TRANS64.TRYWAIT P1, [UR8+0xc010], RZ ;  /* 0x00c010ffff0075a7 */ /* 0x000ea40008021108 */
[----:B--2---:R-:W-:Y:S05]  /*29c0*/  @!P1 BRA `(.L_x_58) ;  /* 0xfffffffc00f89947 */ /* 0x004fea000383ffff */
[----:B------:R-:W-:Y:S05]  /*29d0*/  BRA `(.L_x_71) ;  /* 0xfffffff000e47947 */ /* 0x000fea000383ffff */
.L_x_59:
[----:B------:R-:W3:Y:S02]  /*29e0*/  SYNCS.PHASECHK.TRANS64.TRYWAIT P0, [UR28+0xc000], R2 ;  /* 0x00c00002ff0075a7 */ /* 0x000ee4000800111c */
[----:B---3--:R-:W-:Y:S05]  /*29f0*/  @!P0 BRA `(.L_x_59) ;  /* 0xfffffffc00f88947 */ /* 0x008fea000383ffff */
[----:B------:R-:W-:Y:S05]  /*2a00*/  BRA `(.L_x_72) ;  /* 0xfffffff400647947 */ /* 0x000fea000383ffff */
.L_x_61:
[----:B------:R-:W3:Y:S02]  /*2a10*/  SYNCS.PHASECHK.TRANS64.TRYWAIT P0, [UR28+0xc010], R2 ;  /* 0x00c01002ff0075a7 */ /* 0x000ee4000800111c */
[----:B---3--:R-:W-:Y:S05]  /*2a20*/  @!P0 BRA `(.L_x_61) ;  /* 0xfffffffc00f88947 */ /* 0x008fea000383ffff */
[----:B------:R-:W-:Y:S05]  /*2a30*/  BRA `(.L_x_73) ;  /* 0xfffffff8000c7947 */ /* 0x000fea000383ffff */
        .weak           $__internal_0_$__cuda_sm10x_tcgen05_guardrail_trap_col_being_dealloced_not_returned_by_alloc
        .type           $__internal_0_$__cuda_sm10x_tcgen05_guardrail_trap_col_being_dealloced_not_returned_by_alloc,@function
        .size           $__internal_0_$__cuda_sm10x_tcgen05_guardrail_trap_col_being_dealloced_not_returned_by_alloc,($__internal_1_$__cuda_sm10x_tcgen05_guardrail_trap_phase_invalid_during_alloc - $__internal_0_$__cuda_sm10x_tcgen05_guardrail_trap_col_being_dealloced_not_returned_by_alloc)
$__internal_0_$__cuda_sm10x_tcgen05_guardrail_trap_col_being_dealloced_not_returned_by_alloc:
[----:B------:R-:W-:Y:S05]  /*2a40*/  BPT.TRAP 0x1 ;  /* 0x000000040000795c */ /* 0x000fea0000300000 */
[----:B------:R-:W-:-:S04]  /*2a50*/  IMAD.MOV.U32 R3, RZ, RZ, 0x0 ;  /* 0x00000000ff037424 */ /* 0x000fc800078e00ff */
[----:B------:R-:W-:Y:S05]  /*2a60*/  RET.REL.NODEC R2 `(gluon_tcgen05) ;  /* 0xffffffd402647950 */ /* 0x000fea0003c3ffff */
        .weak           $__internal_1_$__cuda_sm10x_tcgen05_guardrail_trap_phase_invalid_during_alloc
        .type           $__internal_1_$__cuda_sm10x_tcgen05_guardrail_trap_phase_invalid_during_alloc,@function
        .size           $__internal_1_$__cuda_sm10x_tcgen05_guardrail_trap_phase_invalid_during_alloc,($__internal_2_$__cuda_sm10x_tcgen05_guardrail_trap_unallocated_columns_being_dealloced - $__internal_1_$__cuda_sm10x_tcgen05_guardrail_trap_phase_invalid_during_alloc)
$__internal_1_$__cuda_sm10x_tcgen05_guardrail_trap_phase_invalid_during_alloc:
[----:B------:R-:W-:Y:S05]  /*2a70*/  BPT.TRAP 0x1 ;  /* 0x000000040000795c */ /* 0x000fea0000300000 */
[----:B------:R-:W-:-:S04]  /*2a80*/  IMAD.MOV.U32 R3, RZ, RZ, 0x0 ;  /* 0x00000000ff037424 */ /* 0x000fc800078e00ff */
[----:B------:R-:W-:Y:S05]  /*2a90*/  RET.REL.NODEC R2 `(gluon_tcgen05) ;  /* 0xffffffd402587950 */ /* 0x000fea0003c3ffff */
        .weak           $__internal_2_$__cuda_sm10x_tcgen05_guardrail_trap_unallocated_columns_being_dealloced
        .type           $__internal_2_$__cuda_sm10x_tcgen05_guardrail_trap_unallocated_columns_being_dealloced,@function
        .size           $__internal_2_$__cuda_sm10x_tcgen05_guardrail_trap_unallocated_columns_being_dealloced,(.L_x_77 - $__internal_2_$__cuda_sm10x_tcgen05_guardrail_trap_unallocated_columns_being_dealloced)
$__internal_2_$__cuda_sm10x_tcgen05_guardrail_trap_unallocated_columns_being_dealloced:
[----:B------:R-:W-:Y:S05]  /*2aa0*/  BPT.TRAP 0x1 ;  /* 0x000000040000795c */ /* 0x000fea0000300000 */
[----:B------:R-:W-:-:S04]  /*2ab0*/  IMAD.MOV.U32 R3, RZ, RZ, 0x0 ;  /* 0x00000000ff037424 */ /* 0x000fc800078e00ff */
[----:B------:R-:W-:Y:S05]  /*2ac0*/  RET.REL.NODEC R2 `(gluon_tcgen05) ;  /* 0xffffffd4024c7950 */ /* 0x000fea0003c3ffff */
.L_x_74:
[----:B------:R-:W-:-:S00]  /*2ad0*/  BRA `(.L_x_74) ;  /* 0xfffffffc00fc7947 */ /* 0x000fc0000383ffff */
[----:B------:R-:W-:-:S00]  /*2ae0*/  NOP ;  /* 0x0000000000007918 */ /* 0x000fc00000000000 */
        /* <DEDUP_REMOVED lines=9> */
.L_x_77:


//--------------------- .nv.shared.gluon_tcgen05  --------------------------
	.section	.nv.shared.gluon_tcgen05,"aw",@nobits
	.sectionflags	@""
	.align	16
	.zero		1024


//--------------------- .nv.shared.reserved.0     --------------------------
	.section	.nv.shared.reserved.0,"aw",@nobits
	.align	8
	.weak		__nv_reservedSMEM_offset_0_alias
	.size		__nv_reservedSMEM_offset_0_alias, 0, 64
	.other		__nv_reservedSMEM_offset_0_alias,@"STO_CUDA_RESERVED_SHARED STV_DEFAULT"
__nv_reservedSMEM_offset_0_alias:
	.zero		0
.nv.shared.reserved.0:
	.zero		64
	.weak		__nv_reservedSMEM_allocation_phase
	.type		__nv_reservedSMEM_allocation_phase,@object
	.size		__nv_reservedSMEM_allocation_phase,(.L_0 - __nv_reservedSMEM_allocation_phase)
__nv_reservedSMEM_allocation_phase:
	.zero		1
.L_0:
	.zero		7
	.weak		__nv_reservedSMEM_devtool_atexit_pc
	.type		__nv_reservedSMEM_devtool_atexit_pc,@object
	.size		__nv_reservedSMEM_devtool_atexit_pc,(__nv_reservedSMEM_allocation_mask - __nv_reservedSMEM_devtool_atexit_pc)
__nv_reservedSMEM_devtool_atexit_pc:
	.zero		8
	.weak		__nv_reservedSMEM_allocation_mask
	.type		__nv_reservedSMEM_allocation_mask,@object
	.size		__nv_reservedSMEM_allocation_mask,(.L_2 - __nv_reservedSMEM_allocation_mask)
__nv_reservedSMEM_allocation_mask:
	.zero		4
.L_2:


//--------------------- .nv.constant0.gluon_tcgen05 --------------------------
	.section	.nv.constant0.gluon_tcgen05,"a",@progbits
	.sectionflags	@""
	.align	4
.nv.constant0.gluon_tcgen05:
	.zero		976


//--------------------- SYMBOLS --------------------------

	.type		.nv.reservedSmem.offset0,@object
	.size		.nv.reservedSmem.offset0,0x4
	.type		.nv.reservedSmem.cap,@object
	.size		.nv.reservedSmem.cap,0x4
